//
// Generated by NVIDIA NVVM Compiler
//
// Compiler Build ID: CL-36424714
// Cuda compilation tools, release 13.0, V13.0.88
// Based on NVVM 20.0.0
//

.version 9.0
.target sm_100
.address_size 64

	// .globl	_Z11init_randomPfim
.global .align 4 .b8 precalc_xorwow_matrix[102400];
.global .align 4 .b8 precalc_xorwow_offset_matrix[102400];
.global .align 4 .b8 mrg32k3aM1[2304];
.global .align 4 .b8 mrg32k3aM2[2304];
.global .align 4 .b8 mrg32k3aM1SubSeq[2016];
.global .align 4 .b8 mrg32k3aM2SubSeq[2016];
.global .align 4 .b8 mrg32k3aM1Seq[2304];
.global .align 4 .b8 mrg32k3aM2Seq[2304];
.const .align 8 .b8 __cr_lgamma_table[72];

.visible .entry _Z11init_randomPfim(
	.param .u64 .ptr .align 1 _Z11init_randomPfim_param_0,
	.param .u32 _Z11init_randomPfim_param_1,
	.param .u64 _Z11init_randomPfim_param_2
)
{
	.local .align 8 .b8 	__local_depot0[48];
	.reg .b64 	%SP;
	.reg .b64 	%SPL;
	.reg .pred 	%p<64>;
	.reg .b32 	%r<1199>;
	.reg .b32 	%f<5>;
	.reg .b64 	%rd<28>;

	mov.u64 	%SPL, __local_depot0;
	ld.param.u64 	%rd10, [_Z11init_randomPfim_param_0];
	ld.param.u32 	%r541, [_Z11init_randomPfim_param_1];
	ld.param.u64 	%rd11, [_Z11init_randomPfim_param_2];
	mov.u32 	%r542, %ctaid.x;
	mov.u32 	%r543, %ntid.x;
	mov.u32 	%r544, %tid.x;
	mad.lo.s32 	%r1, %r542, %r543, %r544;
	setp.ge.s32 	%p1, %r1, %r541;
	@%p1 bra 	$L__BB0_117;
	add.u64 	%rd1, %SPL, 0;
	cvt.s64.s32 	%rd2, %r1;
	cvt.u32.u64 	%r545, %rd11;
	xor.b32  	%r546, %r545, -1429050551;
	mul.lo.s32 	%r547, %r546, 1099087573;
	{ .reg .b32 tmp; mov.b64 {tmp, %r548}, %rd11; }
	xor.b32  	%r549, %r548, -136515619;
	mul.lo.s32 	%r550, %r549, -1703105765;
	add.s32 	%r551, %r547, %r550;
	add.s32 	%r2, %r551, 6615241;
	add.s32 	%r935, %r547, 123456789;
	st.local.v2.u32 	[%rd1], {%r2, %r935};
	xor.b32  	%r552, %r547, 362436069;
	add.s32 	%r553, %r550, 521288629;
	st.local.v2.u32 	[%rd1+8], {%r552, %r553};
	xor.b32  	%r554, %r550, 88675123;
	add.s32 	%r931, %r547, 5783321;
	st.local.v2.u32 	[%rd1+16], {%r554, %r931};
	setp.eq.s32 	%p2, %r1, 0;
	@%p2 bra 	$L__BB0_116;
	mov.b32 	%r918, 0;
	mov.u64 	%rd27, %rd2;
$L__BB0_3:
	mov.u64 	%rd3, %rd27;
	and.b64  	%rd4, %rd3, 3;
	setp.eq.s64 	%p3, %rd4, 0;
	@%p3 bra 	$L__BB0_115;
	mul.wide.u32 	%rd13, %r918, 3200;
	mov.u64 	%rd14, precalc_xorwow_matrix;
	add.s64 	%rd5, %rd14, %rd13;
	mov.b32 	%r931, 0;
	mov.u32 	%r932, %r931;
	mov.u32 	%r933, %r931;
	mov.u32 	%r934, %r931;
	mov.u32 	%r935, %r931;
	mov.u32 	%r924, %r931;
$L__BB0_5:
	mul.wide.u32 	%rd15, %r924, 4;
	add.s64 	%rd16, %rd1, %rd15;
	ld.local.u32 	%r14, [%rd16+4];
	shl.b32 	%r15, %r924, 5;
	mov.b32 	%r930, 0;
$L__BB0_6:
	.pragma "nounroll";
	shr.u32 	%r558, %r14, %r930;
	and.b32  	%r559, %r558, 1;
	setp.eq.b32 	%p4, %r559, 1;
	not.pred 	%p5, %p4;
	add.s32 	%r560, %r15, %r930;
	mul.lo.s32 	%r561, %r560, 5;
	mul.wide.u32 	%rd17, %r561, 4;
	add.s64 	%rd6, %rd5, %rd17;
	@%p5 bra 	$L__BB0_8;
	ld.global.u32 	%r562, [%rd6];
	xor.b32  	%r935, %r935, %r562;
	ld.global.u32 	%r563, [%rd6+4];
	xor.b32  	%r934, %r934, %r563;
	ld.global.u32 	%r564, [%rd6+8];
	xor.b32  	%r933, %r933, %r564;
	ld.global.u32 	%r565, [%rd6+12];
	xor.b32  	%r932, %r932, %r565;
	ld.global.u32 	%r566, [%rd6+16];
	xor.b32  	%r931, %r931, %r566;
$L__BB0_8:
	and.b32  	%r568, %r558, 2;
	setp.eq.s32 	%p6, %r568, 0;
	@%p6 bra 	$L__BB0_10;
	ld.global.u32 	%r569, [%rd6+20];
	xor.b32  	%r935, %r935, %r569;
	ld.global.u32 	%r570, [%rd6+24];
	xor.b32  	%r934, %r934, %r570;
	ld.global.u32 	%r571, [%rd6+28];
	xor.b32  	%r933, %r933, %r571;
	ld.global.u32 	%r572, [%rd6+32];
	xor.b32  	%r932, %r932, %r572;
	ld.global.u32 	%r573, [%rd6+36];
	xor.b32  	%r931, %r931, %r573;
$L__BB0_10:
	and.b32  	%r575, %r558, 4;
	setp.eq.s32 	%p7, %r575, 0;
	@%p7 bra 	$L__BB0_12;
	ld.global.u32 	%r576, [%rd6+40];
	xor.b32  	%r935, %r935, %r576;
	ld.global.u32 	%r577, [%rd6+44];
	xor.b32  	%r934, %r934, %r577;
	ld.global.u32 	%r578, [%rd6+48];
	xor.b32  	%r933, %r933, %r578;
	ld.global.u32 	%r579, [%rd6+52];
	xor.b32  	%r932, %r932, %r579;
	ld.global.u32 	%r580, [%rd6+56];
	xor.b32  	%r931, %r931, %r580;
$L__BB0_12:
	and.b32  	%r582, %r558, 8;
	setp.eq.s32 	%p8, %r582, 0;
	@%p8 bra 	$L__BB0_14;
	ld.global.u32 	%r583, [%rd6+60];
	xor.b32  	%r935, %r935, %r583;
	ld.global.u32 	%r584, [%rd6+64];
	xor.b32  	%r934, %r934, %r584;
	ld.global.u32 	%r585, [%rd6+68];
	xor.b32  	%r933, %r933, %r585;
	ld.global.u32 	%r586, [%rd6+72];
	xor.b32  	%r932, %r932, %r586;
	ld.global.u32 	%r587, [%rd6+76];
	xor.b32  	%r931, %r931, %r587;
$L__BB0_14:
	and.b32  	%r589, %r558, 16;
	setp.eq.s32 	%p9, %r589, 0;
	@%p9 bra 	$L__BB0_16;
	ld.global.u32 	%r590, [%rd6+80];
	xor.b32  	%r935, %r935, %r590;
	ld.global.u32 	%r591, [%rd6+84];
	xor.b32  	%r934, %r934, %r591;
	ld.global.u32 	%r592, [%rd6+88];
	xor.b32  	%r933, %r933, %r592;
	ld.global.u32 	%r593, [%rd6+92];
	xor.b32  	%r932, %r932, %r593;
	ld.global.u32 	%r594, [%rd6+96];
	xor.b32  	%r931, %r931, %r594;
$L__BB0_16:
	and.b32  	%r596, %r558, 32;
	setp.eq.s32 	%p10, %r596, 0;
	@%p10 bra 	$L__BB0_18;
	ld.global.u32 	%r597, [%rd6+100];
	xor.b32  	%r935, %r935, %r597;
	ld.global.u32 	%r598, [%rd6+104];
	xor.b32  	%r934, %r934, %r598;
	ld.global.u32 	%r599, [%rd6+108];
	xor.b32  	%r933, %r933, %r599;
	ld.global.u32 	%r600, [%rd6+112];
	xor.b32  	%r932, %r932, %r600;
	ld.global.u32 	%r601, [%rd6+116];
	xor.b32  	%r931, %r931, %r601;
$L__BB0_18:
	and.b32  	%r603, %r558, 64;
	setp.eq.s32 	%p11, %r603, 0;
	@%p11 bra 	$L__BB0_20;
	ld.global.u32 	%r604, [%rd6+120];
	xor.b32  	%r935, %r935, %r604;
	ld.global.u32 	%r605, [%rd6+124];
	xor.b32  	%r934, %r934, %r605;
	ld.global.u32 	%r606, [%rd6+128];
	xor.b32  	%r933, %r933, %r606;
	ld.global.u32 	%r607, [%rd6+132];
	xor.b32  	%r932, %r932, %r607;
	ld.global.u32 	%r608, [%rd6+136];
	xor.b32  	%r931, %r931, %r608;
$L__BB0_20:
	and.b32  	%r610, %r558, 128;
	setp.eq.s32 	%p12, %r610, 0;
	@%p12 bra 	$L__BB0_22;
	ld.global.u32 	%r611, [%rd6+140];
	xor.b32  	%r935, %r935, %r611;
	ld.global.u32 	%r612, [%rd6+144];
	xor.b32  	%r934, %r934, %r612;
	ld.global.u32 	%r613, [%rd6+148];
	xor.b32  	%r933, %r933, %r613;
	ld.global.u32 	%r614, [%rd6+152];
	xor.b32  	%r932, %r932, %r614;
	ld.global.u32 	%r615, [%rd6+156];
	xor.b32  	%r931, %r931, %r615;
$L__BB0_22:
	and.b32  	%r617, %r558, 256;
	setp.eq.s32 	%p13, %r617, 0;
	@%p13 bra 	$L__BB0_24;
	ld.global.u32 	%r618, [%rd6+160];
	xor.b32  	%r935, %r935, %r618;
	ld.global.u32 	%r619, [%rd6+164];
	xor.b32  	%r934, %r934, %r619;
	ld.global.u32 	%r620, [%rd6+168];
	xor.b32  	%r933, %r933, %r620;
	ld.global.u32 	%r621, [%rd6+172];
	xor.b32  	%r932, %r932, %r621;
	ld.global.u32 	%r622, [%rd6+176];
	xor.b32  	%r931, %r931, %r622;
$L__BB0_24:
	and.b32  	%r624, %r558, 512;
	setp.eq.s32 	%p14, %r624, 0;
	@%p14 bra 	$L__BB0_26;
	ld.global.u32 	%r625, [%rd6+180];
	xor.b32  	%r935, %r935, %r625;
	ld.global.u32 	%r626, [%rd6+184];
	xor.b32  	%r934, %r934, %r626;
	ld.global.u32 	%r627, [%rd6+188];
	xor.b32  	%r933, %r933, %r627;
	ld.global.u32 	%r628, [%rd6+192];
	xor.b32  	%r932, %r932, %r628;
	ld.global.u32 	%r629, [%rd6+196];
	xor.b32  	%r931, %r931, %r629;
$L__BB0_26:
	and.b32  	%r631, %r558, 1024;
	setp.eq.s32 	%p15, %r631, 0;
	@%p15 bra 	$L__BB0_28;
	ld.global.u32 	%r632, [%rd6+200];
	xor.b32  	%r935, %r935, %r632;
	ld.global.u32 	%r633, [%rd6+204];
	xor.b32  	%r934, %r934, %r633;
	ld.global.u32 	%r634, [%rd6+208];
	xor.b32  	%r933, %r933, %r634;
	ld.global.u32 	%r635, [%rd6+212];
	xor.b32  	%r932, %r932, %r635;
	ld.global.u32 	%r636, [%rd6+216];
	xor.b32  	%r931, %r931, %r636;
$L__BB0_28:
	and.b32  	%r638, %r558, 2048;
	setp.eq.s32 	%p16, %r638, 0;
	@%p16 bra 	$L__BB0_30;
	ld.global.u32 	%r639, [%rd6+220];
	xor.b32  	%r935, %r935, %r639;
	ld.global.u32 	%r640, [%rd6+224];
	xor.b32  	%r934, %r934, %r640;
	ld.global.u32 	%r641, [%rd6+228];
	xor.b32  	%r933, %r933, %r641;
	ld.global.u32 	%r642, [%rd6+232];
	xor.b32  	%r932, %r932, %r642;
	ld.global.u32 	%r643, [%rd6+236];
	xor.b32  	%r931, %r931, %r643;
$L__BB0_30:
	and.b32  	%r645, %r558, 4096;
	setp.eq.s32 	%p17, %r645, 0;
	@%p17 bra 	$L__BB0_32;
	ld.global.u32 	%r646, [%rd6+240];
	xor.b32  	%r935, %r935, %r646;
	ld.global.u32 	%r647, [%rd6+244];
	xor.b32  	%r934, %r934, %r647;
	ld.global.u32 	%r648, [%rd6+248];
	xor.b32  	%r933, %r933, %r648;
	ld.global.u32 	%r649, [%rd6+252];
	xor.b32  	%r932, %r932, %r649;
	ld.global.u32 	%r650, [%rd6+256];
	xor.b32  	%r931, %r931, %r650;
$L__BB0_32:
	and.b32  	%r652, %r558, 8192;
	setp.eq.s32 	%p18, %r652, 0;
	@%p18 bra 	$L__BB0_34;
	ld.global.u32 	%r653, [%rd6+260];
	xor.b32  	%r935, %r935, %r653;
	ld.global.u32 	%r654, [%rd6+264];
	xor.b32  	%r934, %r934, %r654;
	ld.global.u32 	%r655, [%rd6+268];
	xor.b32  	%r933, %r933, %r655;
	ld.global.u32 	%r656, [%rd6+272];
	xor.b32  	%r932, %r932, %r656;
	ld.global.u32 	%r657, [%rd6+276];
	xor.b32  	%r931, %r931, %r657;
$L__BB0_34:
	and.b32  	%r659, %r558, 16384;
	setp.eq.s32 	%p19, %r659, 0;
	@%p19 bra 	$L__BB0_36;
	ld.global.u32 	%r660, [%rd6+280];
	xor.b32  	%r935, %r935, %r660;
	ld.global.u32 	%r661, [%rd6+284];
	xor.b32  	%r934, %r934, %r661;
	ld.global.u32 	%r662, [%rd6+288];
	xor.b32  	%r933, %r933, %r662;
	ld.global.u32 	%r663, [%rd6+292];
	xor.b32  	%r932, %r932, %r663;
	ld.global.u32 	%r664, [%rd6+296];
	xor.b32  	%r931, %r931, %r664;
$L__BB0_36:
	and.b32  	%r666, %r558, 32768;
	setp.eq.s32 	%p20, %r666, 0;
	@%p20 bra 	$L__BB0_38;
	ld.global.u32 	%r667, [%rd6+300];
	xor.b32  	%r935, %r935, %r667;
	ld.global.u32 	%r668, [%rd6+304];
	xor.b32  	%r934, %r934, %r668;
	ld.global.u32 	%r669, [%rd6+308];
	xor.b32  	%r933, %r933, %r669;
	ld.global.u32 	%r670, [%rd6+312];
	xor.b32  	%r932, %r932, %r670;
	ld.global.u32 	%r671, [%rd6+316];
	xor.b32  	%r931, %r931, %r671;
$L__BB0_38:
	add.s32 	%r930, %r930, 16;
	setp.ne.s32 	%p21, %r930, 32;
	@%p21 bra 	$L__BB0_6;
	mad.lo.s32 	%r672, %r924, -31, %r15;
	add.s32 	%r924, %r672, 1;
	setp.ne.s32 	%p22, %r924, 5;
	@%p22 bra 	$L__BB0_5;
	st.local.u32 	[%rd1+4], %r935;
	st.local.v2.u32 	[%rd1+8], {%r934, %r933};
	st.local.v2.u32 	[%rd1+16], {%r932, %r931};
	setp.eq.s64 	%p23, %rd4, 1;
	@%p23 bra 	$L__BB0_115;
	mov.b32 	%r931, 0;
	mov.u32 	%r1024, %r931;
	mov.u32 	%r1025, %r931;
	mov.u32 	%r1026, %r931;
	mov.u32 	%r935, %r931;
	mov.u32 	%r1016, %r931;
$L__BB0_42:
	mul.wide.u32 	%rd18, %r1016, 4;
	add.s64 	%rd19, %rd1, %rd18;
	ld.local.u32 	%r190, [%rd19+4];
	shl.b32 	%r191, %r1016, 5;
	mov.b32 	%r1022, 0;
$L__BB0_43:
	.pragma "nounroll";
	shr.u32 	%r675, %r190, %r1022;
	and.b32  	%r676, %r675, 1;
	setp.eq.b32 	%p24, %r676, 1;
	not.pred 	%p25, %p24;
	add.s32 	%r677, %r191, %r1022;
	mul.lo.s32 	%r678, %r677, 5;
	mul.wide.u32 	%rd20, %r678, 4;
	add.s64 	%rd7, %rd5, %rd20;
	@%p25 bra 	$L__BB0_45;
	ld.global.u32 	%r679, [%rd7];
	xor.b32  	%r935, %r935, %r679;
	ld.global.u32 	%r680, [%rd7+4];
	xor.b32  	%r1026, %r1026, %r680;
	ld.global.u32 	%r681, [%rd7+8];
	xor.b32  	%r1025, %r1025, %r681;
	ld.global.u32 	%r682, [%rd7+12];
	xor.b32  	%r1024, %r1024, %r682;
	ld.global.u32 	%r683, [%rd7+16];
	xor.b32  	%r931, %r931, %r683;
$L__BB0_45:
	and.b32  	%r685, %r675, 2;
	setp.eq.s32 	%p26, %r685, 0;
	@%p26 bra 	$L__BB0_47;
	ld.global.u32 	%r686, [%rd7+20];
	xor.b32  	%r935, %r935, %r686;
	ld.global.u32 	%r687, [%rd7+24];
	xor.b32  	%r1026, %r1026, %r687;
	ld.global.u32 	%r688, [%rd7+28];
	xor.b32  	%r1025, %r1025, %r688;
	ld.global.u32 	%r689, [%rd7+32];
	xor.b32  	%r1024, %r1024, %r689;
	ld.global.u32 	%r690, [%rd7+36];
	xor.b32  	%r931, %r931, %r690;
$L__BB0_47:
	and.b32  	%r692, %r675, 4;
	setp.eq.s32 	%p27, %r692, 0;
	@%p27 bra 	$L__BB0_49;
	ld.global.u32 	%r693, [%rd7+40];
	xor.b32  	%r935, %r935, %r693;
	ld.global.u32 	%r694, [%rd7+44];
	xor.b32  	%r1026, %r1026, %r694;
	ld.global.u32 	%r695, [%rd7+48];
	xor.b32  	%r1025, %r1025, %r695;
	ld.global.u32 	%r696, [%rd7+52];
	xor.b32  	%r1024, %r1024, %r696;
	ld.global.u32 	%r697, [%rd7+56];
	xor.b32  	%r931, %r931, %r697;
$L__BB0_49:
	and.b32  	%r699, %r675, 8;
	setp.eq.s32 	%p28, %r699, 0;
	@%p28 bra 	$L__BB0_51;
	ld.global.u32 	%r700, [%rd7+60];
	xor.b32  	%r935, %r935, %r700;
	ld.global.u32 	%r701, [%rd7+64];
	xor.b32  	%r1026, %r1026, %r701;
	ld.global.u32 	%r702, [%rd7+68];
	xor.b32  	%r1025, %r1025, %r702;
	ld.global.u32 	%r703, [%rd7+72];
	xor.b32  	%r1024, %r1024, %r703;
	ld.global.u32 	%r704, [%rd7+76];
	xor.b32  	%r931, %r931, %r704;
$L__BB0_51:
	and.b32  	%r706, %r675, 16;
	setp.eq.s32 	%p29, %r706, 0;
	@%p29 bra 	$L__BB0_53;
	ld.global.u32 	%r707, [%rd7+80];
	xor.b32  	%r935, %r935, %r707;
	ld.global.u32 	%r708, [%rd7+84];
	xor.b32  	%r1026, %r1026, %r708;
	ld.global.u32 	%r709, [%rd7+88];
	xor.b32  	%r1025, %r1025, %r709;
	ld.global.u32 	%r710, [%rd7+92];
	xor.b32  	%r1024, %r1024, %r710;
	ld.global.u32 	%r711, [%rd7+96];
	xor.b32  	%r931, %r931, %r711;
$L__BB0_53:
	and.b32  	%r713, %r675, 32;
	setp.eq.s32 	%p30, %r713, 0;
	@%p30 bra 	$L__BB0_55;
	ld.global.u32 	%r714, [%rd7+100];
	xor.b32  	%r935, %r935, %r714;
	ld.global.u32 	%r715, [%rd7+104];
	xor.b32  	%r1026, %r1026, %r715;
	ld.global.u32 	%r716, [%rd7+108];
	xor.b32  	%r1025, %r1025, %r716;
	ld.global.u32 	%r717, [%rd7+112];
	xor.b32  	%r1024, %r1024, %r717;
	ld.global.u32 	%r718, [%rd7+116];
	xor.b32  	%r931, %r931, %r718;
$L__BB0_55:
	and.b32  	%r720, %r675, 64;
	setp.eq.s32 	%p31, %r720, 0;
	@%p31 bra 	$L__BB0_57;
	ld.global.u32 	%r721, [%rd7+120];
	xor.b32  	%r935, %r935, %r721;
	ld.global.u32 	%r722, [%rd7+124];
	xor.b32  	%r1026, %r1026, %r722;
	ld.global.u32 	%r723, [%rd7+128];
	xor.b32  	%r1025, %r1025, %r723;
	ld.global.u32 	%r724, [%rd7+132];
	xor.b32  	%r1024, %r1024, %r724;
	ld.global.u32 	%r725, [%rd7+136];
	xor.b32  	%r931, %r931, %r725;
$L__BB0_57:
	and.b32  	%r727, %r675, 128;
	setp.eq.s32 	%p32, %r727, 0;
	@%p32 bra 	$L__BB0_59;
	ld.global.u32 	%r728, [%rd7+140];
	xor.b32  	%r935, %r935, %r728;
	ld.global.u32 	%r729, [%rd7+144];
	xor.b32  	%r1026, %r1026, %r729;
	ld.global.u32 	%r730, [%rd7+148];
	xor.b32  	%r1025, %r1025, %r730;
	ld.global.u32 	%r731, [%rd7+152];
	xor.b32  	%r1024, %r1024, %r731;
	ld.global.u32 	%r732, [%rd7+156];
	xor.b32  	%r931, %r931, %r732;
$L__BB0_59:
	and.b32  	%r734, %r675, 256;
	setp.eq.s32 	%p33, %r734, 0;
	@%p33 bra 	$L__BB0_61;
	ld.global.u32 	%r735, [%rd7+160];
	xor.b32  	%r935, %r935, %r735;
	ld.global.u32 	%r736, [%rd7+164];
	xor.b32  	%r1026, %r1026, %r736;
	ld.global.u32 	%r737, [%rd7+168];
	xor.b32  	%r1025, %r1025, %r737;
	ld.global.u32 	%r738, [%rd7+172];
	xor.b32  	%r1024, %r1024, %r738;
	ld.global.u32 	%r739, [%rd7+176];
	xor.b32  	%r931, %r931, %r739;
$L__BB0_61:
	and.b32  	%r741, %r675, 512;
	setp.eq.s32 	%p34, %r741, 0;
	@%p34 bra 	$L__BB0_63;
	ld.global.u32 	%r742, [%rd7+180];
	xor.b32  	%r935, %r935, %r742;
	ld.global.u32 	%r743, [%rd7+184];
	xor.b32  	%r1026, %r1026, %r743;
	ld.global.u32 	%r744, [%rd7+188];
	xor.b32  	%r1025, %r1025, %r744;
	ld.global.u32 	%r745, [%rd7+192];
	xor.b32  	%r1024, %r1024, %r745;
	ld.global.u32 	%r746, [%rd7+196];
	xor.b32  	%r931, %r931, %r746;
$L__BB0_63:
	and.b32  	%r748, %r675, 1024;
	setp.eq.s32 	%p35, %r748, 0;
	@%p35 bra 	$L__BB0_65;
	ld.global.u32 	%r749, [%rd7+200];
	xor.b32  	%r935, %r935, %r749;
	ld.global.u32 	%r750, [%rd7+204];
	xor.b32  	%r1026, %r1026, %r750;
	ld.global.u32 	%r751, [%rd7+208];
	xor.b32  	%r1025, %r1025, %r751;
	ld.global.u32 	%r752, [%rd7+212];
	xor.b32  	%r1024, %r1024, %r752;
	ld.global.u32 	%r753, [%rd7+216];
	xor.b32  	%r931, %r931, %r753;
$L__BB0_65:
	and.b32  	%r755, %r675, 2048;
	setp.eq.s32 	%p36, %r755, 0;
	@%p36 bra 	$L__BB0_67;
	ld.global.u32 	%r756, [%rd7+220];
	xor.b32  	%r935, %r935, %r756;
	ld.global.u32 	%r757, [%rd7+224];
	xor.b32  	%r1026, %r1026, %r757;
	ld.global.u32 	%r758, [%rd7+228];
	xor.b32  	%r1025, %r1025, %r758;
	ld.global.u32 	%r759, [%rd7+232];
	xor.b32  	%r1024, %r1024, %r759;
	ld.global.u32 	%r760, [%rd7+236];
	xor.b32  	%r931, %r931, %r760;
$L__BB0_67:
	and.b32  	%r762, %r675, 4096;
	setp.eq.s32 	%p37, %r762, 0;
	@%p37 bra 	$L__BB0_69;
	ld.global.u32 	%r763, [%rd7+240];
	xor.b32  	%r935, %r935, %r763;
	ld.global.u32 	%r764, [%rd7+244];
	xor.b32  	%r1026, %r1026, %r764;
	ld.global.u32 	%r765, [%rd7+248];
	xor.b32  	%r1025, %r1025, %r765;
	ld.global.u32 	%r766, [%rd7+252];
	xor.b32  	%r1024, %r1024, %r766;
	ld.global.u32 	%r767, [%rd7+256];
	xor.b32  	%r931, %r931, %r767;
$L__BB0_69:
	and.b32  	%r769, %r675, 8192;
	setp.eq.s32 	%p38, %r769, 0;
	@%p38 bra 	$L__BB0_71;
	ld.global.u32 	%r770, [%rd7+260];
	xor.b32  	%r935, %r935, %r770;
	ld.global.u32 	%r771, [%rd7+264];
	xor.b32  	%r1026, %r1026, %r771;
	ld.global.u32 	%r772, [%rd7+268];
	xor.b32  	%r1025, %r1025, %r772;
	ld.global.u32 	%r773, [%rd7+272];
	xor.b32  	%r1024, %r1024, %r773;
	ld.global.u32 	%r774, [%rd7+276];
	xor.b32  	%r931, %r931, %r774;
$L__BB0_71:
	and.b32  	%r776, %r675, 16384;
	setp.eq.s32 	%p39, %r776, 0;
	@%p39 bra 	$L__BB0_73;
	ld.global.u32 	%r777, [%rd7+280];
	xor.b32  	%r935, %r935, %r777;
	ld.global.u32 	%r778, [%rd7+284];
	xor.b32  	%r1026, %r1026, %r778;
	ld.global.u32 	%r779, [%rd7+288];
	xor.b32  	%r1025, %r1025, %r779;
	ld.global.u32 	%r780, [%rd7+292];
	xor.b32  	%r1024, %r1024, %r780;
	ld.global.u32 	%r781, [%rd7+296];
	xor.b32  	%r931, %r931, %r781;
$L__BB0_73:
	and.b32  	%r783, %r675, 32768;
	setp.eq.s32 	%p40, %r783, 0;
	@%p40 bra 	$L__BB0_75;
	ld.global.u32 	%r784, [%rd7+300];
	xor.b32  	%r935, %r935, %r784;
	ld.global.u32 	%r785, [%rd7+304];
	xor.b32  	%r1026, %r1026, %r785;
	ld.global.u32 	%r786, [%rd7+308];
	xor.b32  	%r1025, %r1025, %r786;
	ld.global.u32 	%r787, [%rd7+312];
	xor.b32  	%r1024, %r1024, %r787;
	ld.global.u32 	%r788, [%rd7+316];
	xor.b32  	%r931, %r931, %r788;
$L__BB0_75:
	add.s32 	%r1022, %r1022, 16;
	setp.ne.s32 	%p41, %r1022, 32;
	@%p41 bra 	$L__BB0_43;
	mad.lo.s32 	%r789, %r1016, -31, %r191;
	add.s32 	%r1016, %r789, 1;
	setp.ne.s32 	%p42, %r1016, 5;
	@%p42 bra 	$L__BB0_42;
	st.local.u32 	[%rd1+4], %r935;
	st.local.v2.u32 	[%rd1+8], {%r1026, %r1025};
	st.local.v2.u32 	[%rd1+16], {%r1024, %r931};
	setp.ne.s64 	%p43, %rd4, 3;
	@%p43 bra 	$L__BB0_115;
	mov.b32 	%r931, 0;
	mov.u32 	%r1116, %r931;
	mov.u32 	%r1117, %r931;
	mov.u32 	%r1118, %r931;
	mov.u32 	%r935, %r931;
	mov.u32 	%r1108, %r931;
$L__BB0_79:
	mul.wide.u32 	%rd21, %r1108, 4;
	add.s64 	%rd22, %rd1, %rd21;
	ld.local.u32 	%r366, [%rd22+4];
	shl.b32 	%r367, %r1108, 5;
	mov.b32 	%r1114, 0;
$L__BB0_80:
	.pragma "nounroll";
	shr.u32 	%r792, %r366, %r1114;
	and.b32  	%r793, %r792, 1;
	setp.eq.b32 	%p44, %r793, 1;
	not.pred 	%p45, %p44;
	add.s32 	%r794, %r367, %r1114;
	mul.lo.s32 	%r795, %r794, 5;
	mul.wide.u32 	%rd23, %r795, 4;
	add.s64 	%rd8, %rd5, %rd23;
	@%p45 bra 	$L__BB0_82;
	ld.global.u32 	%r796, [%rd8];
	xor.b32  	%r935, %r935, %r796;
	ld.global.u32 	%r797, [%rd8+4];
	xor.b32  	%r1118, %r1118, %r797;
	ld.global.u32 	%r798, [%rd8+8];
	xor.b32  	%r1117, %r1117, %r798;
	ld.global.u32 	%r799, [%rd8+12];
	xor.b32  	%r1116, %r1116, %r799;
	ld.global.u32 	%r800, [%rd8+16];
	xor.b32  	%r931, %r931, %r800;
$L__BB0_82:
	and.b32  	%r802, %r792, 2;
	setp.eq.s32 	%p46, %r802, 0;
	@%p46 bra 	$L__BB0_84;
	ld.global.u32 	%r803, [%rd8+20];
	xor.b32  	%r935, %r935, %r803;
	ld.global.u32 	%r804, [%rd8+24];
	xor.b32  	%r1118, %r1118, %r804;
	ld.global.u32 	%r805, [%rd8+28];
	xor.b32  	%r1117, %r1117, %r805;
	ld.global.u32 	%r806, [%rd8+32];
	xor.b32  	%r1116, %r1116, %r806;
	ld.global.u32 	%r807, [%rd8+36];
	xor.b32  	%r931, %r931, %r807;
$L__BB0_84:
	and.b32  	%r809, %r792, 4;
	setp.eq.s32 	%p47, %r809, 0;
	@%p47 bra 	$L__BB0_86;
	ld.global.u32 	%r810, [%rd8+40];
	xor.b32  	%r935, %r935, %r810;
	ld.global.u32 	%r811, [%rd8+44];
	xor.b32  	%r1118, %r1118, %r811;
	ld.global.u32 	%r812, [%rd8+48];
	xor.b32  	%r1117, %r1117, %r812;
	ld.global.u32 	%r813, [%rd8+52];
	xor.b32  	%r1116, %r1116, %r813;
	ld.global.u32 	%r814, [%rd8+56];
	xor.b32  	%r931, %r931, %r814;
$L__BB0_86:
	and.b32  	%r816, %r792, 8;
	setp.eq.s32 	%p48, %r816, 0;
	@%p48 bra 	$L__BB0_88;
	ld.global.u32 	%r817, [%rd8+60];
	xor.b32  	%r935, %r935, %r817;
	ld.global.u32 	%r818, [%rd8+64];
	xor.b32  	%r1118, %r1118, %r818;
	ld.global.u32 	%r819, [%rd8+68];
	xor.b32  	%r1117, %r1117, %r819;
	ld.global.u32 	%r820, [%rd8+72];
	xor.b32  	%r1116, %r1116, %r820;
	ld.global.u32 	%r821, [%rd8+76];
	xor.b32  	%r931, %r931, %r821;
$L__BB0_88:
	and.b32  	%r823, %r792, 16;
	setp.eq.s32 	%p49, %r823, 0;
	@%p49 bra 	$L__BB0_90;
	ld.global.u32 	%r824, [%rd8+80];
	xor.b32  	%r935, %r935, %r824;
	ld.global.u32 	%r825, [%rd8+84];
	xor.b32  	%r1118, %r1118, %r825;
	ld.global.u32 	%r826, [%rd8+88];
	xor.b32  	%r1117, %r1117, %r826;
	ld.global.u32 	%r827, [%rd8+92];
	xor.b32  	%r1116, %r1116, %r827;
	ld.global.u32 	%r828, [%rd8+96];
	xor.b32  	%r931, %r931, %r828;
$L__BB0_90:
	and.b32  	%r830, %r792, 32;
	setp.eq.s32 	%p50, %r830, 0;
	@%p50 bra 	$L__BB0_92;
	ld.global.u32 	%r831, [%rd8+100];
	xor.b32  	%r935, %r935, %r831;
	ld.global.u32 	%r832, [%rd8+104];
	xor.b32  	%r1118, %r1118, %r832;
	ld.global.u32 	%r833, [%rd8+108];
	xor.b32  	%r1117, %r1117, %r833;
	ld.global.u32 	%r834, [%rd8+112];
	xor.b32  	%r1116, %r1116, %r834;
	ld.global.u32 	%r835, [%rd8+116];
	xor.b32  	%r931, %r931, %r835;
$L__BB0_92:
	and.b32  	%r837, %r792, 64;
	setp.eq.s32 	%p51, %r837, 0;
	@%p51 bra 	$L__BB0_94;
	ld.global.u32 	%r838, [%rd8+120];
	xor.b32  	%r935, %r935, %r838;
	ld.global.u32 	%r839, [%rd8+124];
	xor.b32  	%r1118, %r1118, %r839;
	ld.global.u32 	%r840, [%rd8+128];
	xor.b32  	%r1117, %r1117, %r840;
	ld.global.u32 	%r841, [%rd8+132];
	xor.b32  	%r1116, %r1116, %r841;
	ld.global.u32 	%r842, [%rd8+136];
	xor.b32  	%r931, %r931, %r842;
$L__BB0_94:
	and.b32  	%r844, %r792, 128;
	setp.eq.s32 	%p52, %r844, 0;
	@%p52 bra 	$L__BB0_96;
	ld.global.u32 	%r845, [%rd8+140];
	xor.b32  	%r935, %r935, %r845;
	ld.global.u32 	%r846, [%rd8+144];
	xor.b32  	%r1118, %r1118, %r846;
	ld.global.u32 	%r847, [%rd8+148];
	xor.b32  	%r1117, %r1117, %r847;
	ld.global.u32 	%r848, [%rd8+152];
	xor.b32  	%r1116, %r1116, %r848;
	ld.global.u32 	%r849, [%rd8+156];
	xor.b32  	%r931, %r931, %r849;
$L__BB0_96:
	and.b32  	%r851, %r792, 256;
	setp.eq.s32 	%p53, %r851, 0;
	@%p53 bra 	$L__BB0_98;
	ld.global.u32 	%r852, [%rd8+160];
	xor.b32  	%r935, %r935, %r852;
	ld.global.u32 	%r853, [%rd8+164];
	xor.b32  	%r1118, %r1118, %r853;
	ld.global.u32 	%r854, [%rd8+168];
	xor.b32  	%r1117, %r1117, %r854;
	ld.global.u32 	%r855, [%rd8+172];
	xor.b32  	%r1116, %r1116, %r855;
	ld.global.u32 	%r856, [%rd8+176];
	xor.b32  	%r931, %r931, %r856;
$L__BB0_98:
	and.b32  	%r858, %r792, 512;
	setp.eq.s32 	%p54, %r858, 0;
	@%p54 bra 	$L__BB0_100;
	ld.global.u32 	%r859, [%rd8+180];
	xor.b32  	%r935, %r935, %r859;
	ld.global.u32 	%r860, [%rd8+184];
	xor.b32  	%r1118, %r1118, %r860;
	ld.global.u32 	%r861, [%rd8+188];
	xor.b32  	%r1117, %r1117, %r861;
	ld.global.u32 	%r862, [%rd8+192];
	xor.b32  	%r1116, %r1116, %r862;
	ld.global.u32 	%r863, [%rd8+196];
	xor.b32  	%r931, %r931, %r863;
$L__BB0_100:
	and.b32  	%r865, %r792, 1024;
	setp.eq.s32 	%p55, %r865, 0;
	@%p55 bra 	$L__BB0_102;
	ld.global.u32 	%r866, [%rd8+200];
	xor.b32  	%r935, %r935, %r866;
	ld.global.u32 	%r867, [%rd8+204];
	xor.b32  	%r1118, %r1118, %r867;
	ld.global.u32 	%r868, [%rd8+208];
	xor.b32  	%r1117, %r1117, %r868;
	ld.global.u32 	%r869, [%rd8+212];
	xor.b32  	%r1116, %r1116, %r869;
	ld.global.u32 	%r870, [%rd8+216];
	xor.b32  	%r931, %r931, %r870;
$L__BB0_102:
	and.b32  	%r872, %r792, 2048;
	setp.eq.s32 	%p56, %r872, 0;
	@%p56 bra 	$L__BB0_104;
	ld.global.u32 	%r873, [%rd8+220];
	xor.b32  	%r935, %r935, %r873;
	ld.global.u32 	%r874, [%rd8+224];
	xor.b32  	%r1118, %r1118, %r874;
	ld.global.u32 	%r875, [%rd8+228];
	xor.b32  	%r1117, %r1117, %r875;
	ld.global.u32 	%r876, [%rd8+232];
	xor.b32  	%r1116, %r1116, %r876;
	ld.global.u32 	%r877, [%rd8+236];
	xor.b32  	%r931, %r931, %r877;
$L__BB0_104:
	and.b32  	%r879, %r792, 4096;
	setp.eq.s32 	%p57, %r879, 0;
	@%p57 bra 	$L__BB0_106;
	ld.global.u32 	%r880, [%rd8+240];
	xor.b32  	%r935, %r935, %r880;
	ld.global.u32 	%r881, [%rd8+244];
	xor.b32  	%r1118, %r1118, %r881;
	ld.global.u32 	%r882, [%rd8+248];
	xor.b32  	%r1117, %r1117, %r882;
	ld.global.u32 	%r883, [%rd8+252];
	xor.b32  	%r1116, %r1116, %r883;
	ld.global.u32 	%r884, [%rd8+256];
	xor.b32  	%r931, %r931, %r884;
$L__BB0_106:
	and.b32  	%r886, %r792, 8192;
	setp.eq.s32 	%p58, %r886, 0;
	@%p58 bra 	$L__BB0_108;
	ld.global.u32 	%r887, [%rd8+260];
	xor.b32  	%r935, %r935, %r887;
	ld.global.u32 	%r888, [%rd8+264];
	xor.b32  	%r1118, %r1118, %r888;
	ld.global.u32 	%r889, [%rd8+268];
	xor.b32  	%r1117, %r1117, %r889;
	ld.global.u32 	%r890, [%rd8+272];
	xor.b32  	%r1116, %r1116, %r890;
	ld.global.u32 	%r891, [%rd8+276];
	xor.b32  	%r931, %r931, %r891;
$L__BB0_108:
	and.b32  	%r893, %r792, 16384;
	setp.eq.s32 	%p59, %r893, 0;
	@%p59 bra 	$L__BB0_110;
	ld.global.u32 	%r894, [%rd8+280];
	xor.b32  	%r935, %r935, %r894;
	ld.global.u32 	%r895, [%rd8+284];
	xor.b32  	%r1118, %r1118, %r895;
	ld.global.u32 	%r896, [%rd8+288];
	xor.b32  	%r1117, %r1117, %r896;
	ld.global.u32 	%r897, [%rd8+292];
	xor.b32  	%r1116, %r1116, %r897;
	ld.global.u32 	%r898, [%rd8+296];
	xor.b32  	%r931, %r931, %r898;
$L__BB0_110:
	and.b32  	%r900, %r792, 32768;
	setp.eq.s32 	%p60, %r900, 0;
	@%p60 bra 	$L__BB0_112;
	ld.global.u32 	%r901, [%rd8+300];
	xor.b32  	%r935, %r935, %r901;
	ld.global.u32 	%r902, [%rd8+304];
	xor.b32  	%r1118, %r1118, %r902;
	ld.global.u32 	%r903, [%rd8+308];
	xor.b32  	%r1117, %r1117, %r903;
	ld.global.u32 	%r904, [%rd8+312];
	xor.b32  	%r1116, %r1116, %r904;
	ld.global.u32 	%r905, [%rd8+316];
	xor.b32  	%r931, %r931, %r905;
$L__BB0_112:
	add.s32 	%r1114, %r1114, 16;
	setp.ne.s32 	%p61, %r1114, 32;
	@%p61 bra 	$L__BB0_80;
	mad.lo.s32 	%r906, %r1108, -31, %r367;
	add.s32 	%r1108, %r906, 1;
	setp.ne.s32 	%p62, %r1108, 5;
	@%p62 bra 	$L__BB0_79;
	st.local.u32 	[%rd1+4], %r935;
	st.local.v2.u32 	[%rd1+8], {%r1118, %r1117};
	st.local.v2.u32 	[%rd1+16], {%r1116, %r931};
$L__BB0_115:
	shr.u64 	%rd27, %rd3, 2;
	add.s32 	%r918, %r918, 1;
	setp.gt.u64 	%p63, %rd3, 3;
	@%p63 bra 	$L__BB0_3;
$L__BB0_116:
	shr.u32 	%r907, %r935, 2;
	xor.b32  	%r908, %r907, %r935;
	shl.b32 	%r909, %r931, 4;
	shl.b32 	%r910, %r908, 1;
	xor.b32  	%r911, %r910, %r909;
	xor.b32  	%r912, %r911, %r908;
	xor.b32  	%r913, %r912, %r931;
	add.s32 	%r914, %r2, %r913;
	add.s32 	%r915, %r914, 362437;
	cvt.rn.f32.u32 	%f1, %r915;
	fma.rn.f32 	%f2, %f1, 0f2F800000, 0f2F000000;
	add.f32 	%f3, %f2, 0fBF000000;
	mul.f32 	%f4, %f3, 0f3DCCCCCD;
	cvta.to.global.u64 	%rd24, %rd10;
	shl.b64 	%rd25, %rd2, 2;
	add.s64 	%rd26, %rd24, %rd25;
	st.global.f32 	[%rd26], %f4;
$L__BB0_117:
	ret;

}
	// .globl	_Z16mlp_ground_truthPKfS0_S0_Pfi
.visible .entry _Z16mlp_ground_truthPKfS0_S0_Pfi(
	.param .u64 .ptr .align 1 _Z16mlp_ground_truthPKfS0_S0_Pfi_param_0,
	.param .u64 .ptr .align 1 _Z16mlp_ground_truthPKfS0_S0_Pfi_param_1,
	.param .u64 .ptr .align 1 _Z16mlp_ground_truthPKfS0_S0_Pfi_param_2,
	.param .u64 .ptr .align 1 _Z16mlp_ground_truthPKfS0_S0_Pfi_param_3,
	.param .u32 _Z16mlp_ground_truthPKfS0_S0_Pfi_param_4
)
{
	.local .align 16 .b8 	__local_depot1[2048];
	.reg .b64 	%SP;
	.reg .b64 	%SPL;
	.reg .pred 	%p<7>;
	.reg .b32 	%r<29>;
	.reg .b32 	%f<458>;
	.reg .b64 	%rd<32>;

	mov.u64 	%SPL, __local_depot1;
	ld.param.u32 	%r7, [_Z16mlp_ground_truthPKfS0_S0_Pfi_param_4];
	add.u64 	%rd1, %SPL, 0;
	mov.u32 	%r8, %ctaid.x;
	mov.u32 	%r9, %ntid.x;
	mov.u32 	%r10, %tid.x;
	mad.lo.s32 	%r11, %r8, %r9, %r10;
	setp.ge.s32 	%p1, %r11, %r7;
	@%p1 bra 	$L__BB1_7;
	ld.param.u64 	%rd26, [_Z16mlp_ground_truthPKfS0_S0_Pfi_param_0];
	cvta.to.global.u64 	%rd15, %rd26;
	mov.u32 	%r13, %ctaid.x;
	mov.u32 	%r14, %ntid.x;
	mov.u32 	%r15, %tid.x;
	mad.lo.s32 	%r16, %r13, %r14, %r15;
	shl.b32 	%r17, %r16, 7;
	mul.wide.s32 	%rd16, %r17, 4;
	add.s64 	%rd17, %rd15, %rd16;
	ld.global.nc.f32 	%f1, [%rd17];
	ld.global.nc.f32 	%f2, [%rd17+4];
	ld.global.nc.f32 	%f3, [%rd17+8];
	ld.global.nc.f32 	%f4, [%rd17+12];
	ld.global.nc.f32 	%f5, [%rd17+16];
	ld.global.nc.f32 	%f6, [%rd17+20];
	ld.global.nc.f32 	%f7, [%rd17+24];
	ld.global.nc.f32 	%f8, [%rd17+28];
	ld.global.nc.f32 	%f9, [%rd17+32];
	ld.global.nc.f32 	%f10, [%rd17+36];
	ld.global.nc.f32 	%f11, [%rd17+40];
	ld.global.nc.f32 	%f12, [%rd17+44];
	ld.global.nc.f32 	%f13, [%rd17+48];
	ld.global.nc.f32 	%f14, [%rd17+52];
	ld.global.nc.f32 	%f15, [%rd17+56];
	ld.global.nc.f32 	%f16, [%rd17+60];
	ld.global.nc.f32 	%f17, [%rd17+64];
	ld.global.nc.f32 	%f18, [%rd17+68];
	ld.global.nc.f32 	%f19, [%rd17+72];
	ld.global.nc.f32 	%f20, [%rd17+76];
	ld.global.nc.f32 	%f21, [%rd17+80];
	ld.global.nc.f32 	%f22, [%rd17+84];
	ld.global.nc.f32 	%f23, [%rd17+88];
	ld.global.nc.f32 	%f24, [%rd17+92];
	ld.global.nc.f32 	%f25, [%rd17+96];
	ld.global.nc.f32 	%f26, [%rd17+100];
	ld.global.nc.f32 	%f27, [%rd17+104];
	ld.global.nc.f32 	%f28, [%rd17+108];
	ld.global.nc.f32 	%f29, [%rd17+112];
	ld.global.nc.f32 	%f30, [%rd17+116];
	ld.global.nc.f32 	%f31, [%rd17+120];
	ld.global.nc.f32 	%f32, [%rd17+124];
	ld.global.nc.f32 	%f33, [%rd17+128];
	ld.global.nc.f32 	%f34, [%rd17+132];
	ld.global.nc.f32 	%f35, [%rd17+136];
	ld.global.nc.f32 	%f36, [%rd17+140];
	ld.global.nc.f32 	%f37, [%rd17+144];
	ld.global.nc.f32 	%f38, [%rd17+148];
	ld.global.nc.f32 	%f39, [%rd17+152];
	ld.global.nc.f32 	%f40, [%rd17+156];
	ld.global.nc.f32 	%f41, [%rd17+160];
	ld.global.nc.f32 	%f42, [%rd17+164];
	ld.global.nc.f32 	%f43, [%rd17+168];
	ld.global.nc.f32 	%f44, [%rd17+172];
	ld.global.nc.f32 	%f45, [%rd17+176];
	ld.global.nc.f32 	%f46, [%rd17+180];
	ld.global.nc.f32 	%f47, [%rd17+184];
	ld.global.nc.f32 	%f48, [%rd17+188];
	ld.global.nc.f32 	%f49, [%rd17+192];
	ld.global.nc.f32 	%f50, [%rd17+196];
	ld.global.nc.f32 	%f51, [%rd17+200];
	ld.global.nc.f32 	%f52, [%rd17+204];
	ld.global.nc.f32 	%f53, [%rd17+208];
	ld.global.nc.f32 	%f54, [%rd17+212];
	ld.global.nc.f32 	%f55, [%rd17+216];
	ld.global.nc.f32 	%f56, [%rd17+220];
	ld.global.nc.f32 	%f57, [%rd17+224];
	ld.global.nc.f32 	%f58, [%rd17+228];
	ld.global.nc.f32 	%f59, [%rd17+232];
	ld.global.nc.f32 	%f60, [%rd17+236];
	ld.global.nc.f32 	%f61, [%rd17+240];
	ld.global.nc.f32 	%f62, [%rd17+244];
	ld.global.nc.f32 	%f63, [%rd17+248];
	ld.global.nc.f32 	%f64, [%rd17+252];
	ld.global.nc.f32 	%f65, [%rd17+256];
	ld.global.nc.f32 	%f66, [%rd17+260];
	ld.global.nc.f32 	%f67, [%rd17+264];
	ld.global.nc.f32 	%f68, [%rd17+268];
	ld.global.nc.f32 	%f69, [%rd17+272];
	ld.global.nc.f32 	%f70, [%rd17+276];
	ld.global.nc.f32 	%f71, [%rd17+280];
	ld.global.nc.f32 	%f72, [%rd17+284];
	ld.global.nc.f32 	%f73, [%rd17+288];
	ld.global.nc.f32 	%f74, [%rd17+292];
	ld.global.nc.f32 	%f75, [%rd17+296];
	ld.global.nc.f32 	%f76, [%rd17+300];
	ld.global.nc.f32 	%f77, [%rd17+304];
	ld.global.nc.f32 	%f78, [%rd17+308];
	ld.global.nc.f32 	%f79, [%rd17+312];
	ld.global.nc.f32 	%f80, [%rd17+316];
	ld.global.nc.f32 	%f81, [%rd17+320];
	ld.global.nc.f32 	%f82, [%rd17+324];
	ld.global.nc.f32 	%f83, [%rd17+328];
	ld.global.nc.f32 	%f84, [%rd17+332];
	ld.global.nc.f32 	%f85, [%rd17+336];
	ld.global.nc.f32 	%f86, [%rd17+340];
	ld.global.nc.f32 	%f87, [%rd17+344];
	ld.global.nc.f32 	%f88, [%rd17+348];
	ld.global.nc.f32 	%f89, [%rd17+352];
	ld.global.nc.f32 	%f90, [%rd17+356];
	ld.global.nc.f32 	%f91, [%rd17+360];
	ld.global.nc.f32 	%f92, [%rd17+364];
	ld.global.nc.f32 	%f93, [%rd17+368];
	ld.global.nc.f32 	%f94, [%rd17+372];
	ld.global.nc.f32 	%f95, [%rd17+376];
	ld.global.nc.f32 	%f96, [%rd17+380];
	ld.global.nc.f32 	%f97, [%rd17+384];
	ld.global.nc.f32 	%f98, [%rd17+388];
	ld.global.nc.f32 	%f99, [%rd17+392];
	ld.global.nc.f32 	%f100, [%rd17+396];
	ld.global.nc.f32 	%f101, [%rd17+400];
	ld.global.nc.f32 	%f102, [%rd17+404];
	ld.global.nc.f32 	%f103, [%rd17+408];
	ld.global.nc.f32 	%f104, [%rd17+412];
	ld.global.nc.f32 	%f105, [%rd17+416];
	ld.global.nc.f32 	%f106, [%rd17+420];
	ld.global.nc.f32 	%f107, [%rd17+424];
	ld.global.nc.f32 	%f108, [%rd17+428];
	ld.global.nc.f32 	%f109, [%rd17+432];
	ld.global.nc.f32 	%f110, [%rd17+436];
	ld.global.nc.f32 	%f111, [%rd17+440];
	ld.global.nc.f32 	%f112, [%rd17+444];
	ld.global.nc.f32 	%f113, [%rd17+448];
	ld.global.nc.f32 	%f114, [%rd17+452];
	ld.global.nc.f32 	%f115, [%rd17+456];
	ld.global.nc.f32 	%f116, [%rd17+460];
	ld.global.nc.f32 	%f117, [%rd17+464];
	ld.global.nc.f32 	%f118, [%rd17+468];
	ld.global.nc.f32 	%f119, [%rd17+472];
	ld.global.nc.f32 	%f120, [%rd17+476];
	ld.global.nc.f32 	%f121, [%rd17+480];
	ld.global.nc.f32 	%f122, [%rd17+484];
	ld.global.nc.f32 	%f123, [%rd17+488];
	ld.global.nc.f32 	%f124, [%rd17+492];
	ld.global.nc.f32 	%f125, [%rd17+496];
	ld.global.nc.f32 	%f126, [%rd17+500];
	ld.global.nc.f32 	%f127, [%rd17+504];
	ld.global.nc.f32 	%f128, [%rd17+508];
	mov.b32 	%r26, 0;
$L__BB1_2:
	ld.param.u64 	%rd27, [_Z16mlp_ground_truthPKfS0_S0_Pfi_param_1];
	cvta.to.global.u64 	%rd18, %rd27;
	mul.wide.u32 	%rd19, %r26, 4;
	add.s64 	%rd20, %rd18, %rd19;
	ld.global.nc.f32 	%f131, [%rd20];
	fma.rn.f32 	%f132, %f1, %f131, 0f00000000;
	ld.global.nc.f32 	%f133, [%rd20+2048];
	fma.rn.f32 	%f134, %f2, %f133, %f132;
	ld.global.nc.f32 	%f135, [%rd20+4096];
	fma.rn.f32 	%f136, %f3, %f135, %f134;
	ld.global.nc.f32 	%f137, [%rd20+6144];
	fma.rn.f32 	%f138, %f4, %f137, %f136;
	ld.global.nc.f32 	%f139, [%rd20+8192];
	fma.rn.f32 	%f140, %f5, %f139, %f138;
	ld.global.nc.f32 	%f141, [%rd20+10240];
	fma.rn.f32 	%f142, %f6, %f141, %f140;
	ld.global.nc.f32 	%f143, [%rd20+12288];
	fma.rn.f32 	%f144, %f7, %f143, %f142;
	ld.global.nc.f32 	%f145, [%rd20+14336];
	fma.rn.f32 	%f146, %f8, %f145, %f144;
	ld.global.nc.f32 	%f147, [%rd20+16384];
	fma.rn.f32 	%f148, %f9, %f147, %f146;
	ld.global.nc.f32 	%f149, [%rd20+18432];
	fma.rn.f32 	%f150, %f10, %f149, %f148;
	ld.global.nc.f32 	%f151, [%rd20+20480];
	fma.rn.f32 	%f152, %f11, %f151, %f150;
	ld.global.nc.f32 	%f153, [%rd20+22528];
	fma.rn.f32 	%f154, %f12, %f153, %f152;
	ld.global.nc.f32 	%f155, [%rd20+24576];
	fma.rn.f32 	%f156, %f13, %f155, %f154;
	ld.global.nc.f32 	%f157, [%rd20+26624];
	fma.rn.f32 	%f158, %f14, %f157, %f156;
	ld.global.nc.f32 	%f159, [%rd20+28672];
	fma.rn.f32 	%f160, %f15, %f159, %f158;
	ld.global.nc.f32 	%f161, [%rd20+30720];
	fma.rn.f32 	%f162, %f16, %f161, %f160;
	ld.global.nc.f32 	%f163, [%rd20+32768];
	fma.rn.f32 	%f164, %f17, %f163, %f162;
	ld.global.nc.f32 	%f165, [%rd20+34816];
	fma.rn.f32 	%f166, %f18, %f165, %f164;
	ld.global.nc.f32 	%f167, [%rd20+36864];
	fma.rn.f32 	%f168, %f19, %f167, %f166;
	ld.global.nc.f32 	%f169, [%rd20+38912];
	fma.rn.f32 	%f170, %f20, %f169, %f168;
	ld.global.nc.f32 	%f171, [%rd20+40960];
	fma.rn.f32 	%f172, %f21, %f171, %f170;
	ld.global.nc.f32 	%f173, [%rd20+43008];
	fma.rn.f32 	%f174, %f22, %f173, %f172;
	ld.global.nc.f32 	%f175, [%rd20+45056];
	fma.rn.f32 	%f176, %f23, %f175, %f174;
	ld.global.nc.f32 	%f177, [%rd20+47104];
	fma.rn.f32 	%f178, %f24, %f177, %f176;
	ld.global.nc.f32 	%f179, [%rd20+49152];
	fma.rn.f32 	%f180, %f25, %f179, %f178;
	ld.global.nc.f32 	%f181, [%rd20+51200];
	fma.rn.f32 	%f182, %f26, %f181, %f180;
	ld.global.nc.f32 	%f183, [%rd20+53248];
	fma.rn.f32 	%f184, %f27, %f183, %f182;
	ld.global.nc.f32 	%f185, [%rd20+55296];
	fma.rn.f32 	%f186, %f28, %f185, %f184;
	ld.global.nc.f32 	%f187, [%rd20+57344];
	fma.rn.f32 	%f188, %f29, %f187, %f186;
	ld.global.nc.f32 	%f189, [%rd20+59392];
	fma.rn.f32 	%f190, %f30, %f189, %f188;
	ld.global.nc.f32 	%f191, [%rd20+61440];
	fma.rn.f32 	%f192, %f31, %f191, %f190;
	ld.global.nc.f32 	%f193, [%rd20+63488];
	fma.rn.f32 	%f194, %f32, %f193, %f192;
	ld.global.nc.f32 	%f195, [%rd20+65536];
	fma.rn.f32 	%f196, %f33, %f195, %f194;
	ld.global.nc.f32 	%f197, [%rd20+67584];
	fma.rn.f32 	%f198, %f34, %f197, %f196;
	ld.global.nc.f32 	%f199, [%rd20+69632];
	fma.rn.f32 	%f200, %f35, %f199, %f198;
	ld.global.nc.f32 	%f201, [%rd20+71680];
	fma.rn.f32 	%f202, %f36, %f201, %f200;
	ld.global.nc.f32 	%f203, [%rd20+73728];
	fma.rn.f32 	%f204, %f37, %f203, %f202;
	ld.global.nc.f32 	%f205, [%rd20+75776];
	fma.rn.f32 	%f206, %f38, %f205, %f204;
	ld.global.nc.f32 	%f207, [%rd20+77824];
	fma.rn.f32 	%f208, %f39, %f207, %f206;
	ld.global.nc.f32 	%f209, [%rd20+79872];
	fma.rn.f32 	%f210, %f40, %f209, %f208;
	ld.global.nc.f32 	%f211, [%rd20+81920];
	fma.rn.f32 	%f212, %f41, %f211, %f210;
	ld.global.nc.f32 	%f213, [%rd20+83968];
	fma.rn.f32 	%f214, %f42, %f213, %f212;
	ld.global.nc.f32 	%f215, [%rd20+86016];
	fma.rn.f32 	%f216, %f43, %f215, %f214;
	ld.global.nc.f32 	%f217, [%rd20+88064];
	fma.rn.f32 	%f218, %f44, %f217, %f216;
	ld.global.nc.f32 	%f219, [%rd20+90112];
	fma.rn.f32 	%f220, %f45, %f219, %f218;
	ld.global.nc.f32 	%f221, [%rd20+92160];
	fma.rn.f32 	%f222, %f46, %f221, %f220;
	ld.global.nc.f32 	%f223, [%rd20+94208];
	fma.rn.f32 	%f224, %f47, %f223, %f222;
	ld.global.nc.f32 	%f225, [%rd20+96256];
	fma.rn.f32 	%f226, %f48, %f225, %f224;
	ld.global.nc.f32 	%f227, [%rd20+98304];
	fma.rn.f32 	%f228, %f49, %f227, %f226;
	ld.global.nc.f32 	%f229, [%rd20+100352];
	fma.rn.f32 	%f230, %f50, %f229, %f228;
	ld.global.nc.f32 	%f231, [%rd20+102400];
	fma.rn.f32 	%f232, %f51, %f231, %f230;
	ld.global.nc.f32 	%f233, [%rd20+104448];
	fma.rn.f32 	%f234, %f52, %f233, %f232;
	ld.global.nc.f32 	%f235, [%rd20+106496];
	fma.rn.f32 	%f236, %f53, %f235, %f234;
	ld.global.nc.f32 	%f237, [%rd20+108544];
	fma.rn.f32 	%f238, %f54, %f237, %f236;
	ld.global.nc.f32 	%f239, [%rd20+110592];
	fma.rn.f32 	%f240, %f55, %f239, %f238;
	ld.global.nc.f32 	%f241, [%rd20+112640];
	fma.rn.f32 	%f242, %f56, %f241, %f240;
	ld.global.nc.f32 	%f243, [%rd20+114688];
	fma.rn.f32 	%f244, %f57, %f243, %f242;
	ld.global.nc.f32 	%f245, [%rd20+116736];
	fma.rn.f32 	%f246, %f58, %f245, %f244;
	ld.global.nc.f32 	%f247, [%rd20+118784];
	fma.rn.f32 	%f248, %f59, %f247, %f246;
	ld.global.nc.f32 	%f249, [%rd20+120832];
	fma.rn.f32 	%f250, %f60, %f249, %f248;
	ld.global.nc.f32 	%f251, [%rd20+122880];
	fma.rn.f32 	%f252, %f61, %f251, %f250;
	ld.global.nc.f32 	%f253, [%rd20+124928];
	fma.rn.f32 	%f254, %f62, %f253, %f252;
	ld.global.nc.f32 	%f255, [%rd20+126976];
	fma.rn.f32 	%f256, %f63, %f255, %f254;
	ld.global.nc.f32 	%f257, [%rd20+129024];
	fma.rn.f32 	%f258, %f64, %f257, %f256;
	ld.global.nc.f32 	%f259, [%rd20+131072];
	fma.rn.f32 	%f260, %f65, %f259, %f258;
	ld.global.nc.f32 	%f261, [%rd20+133120];
	fma.rn.f32 	%f262, %f66, %f261, %f260;
	ld.global.nc.f32 	%f263, [%rd20+135168];
	fma.rn.f32 	%f264, %f67, %f263, %f262;
	ld.global.nc.f32 	%f265, [%rd20+137216];
	fma.rn.f32 	%f266, %f68, %f265, %f264;
	ld.global.nc.f32 	%f267, [%rd20+139264];
	fma.rn.f32 	%f268, %f69, %f267, %f266;
	ld.global.nc.f32 	%f269, [%rd20+141312];
	fma.rn.f32 	%f270, %f70, %f269, %f268;
	ld.global.nc.f32 	%f271, [%rd20+143360];
	fma.rn.f32 	%f272, %f71, %f271, %f270;
	ld.global.nc.f32 	%f273, [%rd20+145408];
	fma.rn.f32 	%f274, %f72, %f273, %f272;
	ld.global.nc.f32 	%f275, [%rd20+147456];
	fma.rn.f32 	%f276, %f73, %f275, %f274;
	ld.global.nc.f32 	%f277, [%rd20+149504];
	fma.rn.f32 	%f278, %f74, %f277, %f276;
	ld.global.nc.f32 	%f279, [%rd20+151552];
	fma.rn.f32 	%f280, %f75, %f279, %f278;
	ld.global.nc.f32 	%f281, [%rd20+153600];
	fma.rn.f32 	%f282, %f76, %f281, %f280;
	ld.global.nc.f32 	%f283, [%rd20+155648];
	fma.rn.f32 	%f284, %f77, %f283, %f282;
	ld.global.nc.f32 	%f285, [%rd20+157696];
	fma.rn.f32 	%f286, %f78, %f285, %f284;
	ld.global.nc.f32 	%f287, [%rd20+159744];
	fma.rn.f32 	%f288, %f79, %f287, %f286;
	ld.global.nc.f32 	%f289, [%rd20+161792];
	fma.rn.f32 	%f290, %f80, %f289, %f288;
	ld.global.nc.f32 	%f291, [%rd20+163840];
	fma.rn.f32 	%f292, %f81, %f291, %f290;
	ld.global.nc.f32 	%f293, [%rd20+165888];
	fma.rn.f32 	%f294, %f82, %f293, %f292;
	ld.global.nc.f32 	%f295, [%rd20+167936];
	fma.rn.f32 	%f296, %f83, %f295, %f294;
	ld.global.nc.f32 	%f297, [%rd20+169984];
	fma.rn.f32 	%f298, %f84, %f297, %f296;
	ld.global.nc.f32 	%f299, [%rd20+172032];
	fma.rn.f32 	%f300, %f85, %f299, %f298;
	ld.global.nc.f32 	%f301, [%rd20+174080];
	fma.rn.f32 	%f302, %f86, %f301, %f300;
	ld.global.nc.f32 	%f303, [%rd20+176128];
	fma.rn.f32 	%f304, %f87, %f303, %f302;
	ld.global.nc.f32 	%f305, [%rd20+178176];
	fma.rn.f32 	%f306, %f88, %f305, %f304;
	ld.global.nc.f32 	%f307, [%rd20+180224];
	fma.rn.f32 	%f308, %f89, %f307, %f306;
	ld.global.nc.f32 	%f309, [%rd20+182272];
	fma.rn.f32 	%f310, %f90, %f309, %f308;
	ld.global.nc.f32 	%f311, [%rd20+184320];
	fma.rn.f32 	%f312, %f91, %f311, %f310;
	ld.global.nc.f32 	%f313, [%rd20+186368];
	fma.rn.f32 	%f314, %f92, %f313, %f312;
	ld.global.nc.f32 	%f315, [%rd20+188416];
	fma.rn.f32 	%f316, %f93, %f315, %f314;
	ld.global.nc.f32 	%f317, [%rd20+190464];
	fma.rn.f32 	%f318, %f94, %f317, %f316;
	ld.global.nc.f32 	%f319, [%rd20+192512];
	fma.rn.f32 	%f320, %f95, %f319, %f318;
	ld.global.nc.f32 	%f321, [%rd20+194560];
	fma.rn.f32 	%f322, %f96, %f321, %f320;
	ld.global.nc.f32 	%f323, [%rd20+196608];
	fma.rn.f32 	%f324, %f97, %f323, %f322;
	ld.global.nc.f32 	%f325, [%rd20+198656];
	fma.rn.f32 	%f326, %f98, %f325, %f324;
	ld.global.nc.f32 	%f327, [%rd20+200704];
	fma.rn.f32 	%f328, %f99, %f327, %f326;
	ld.global.nc.f32 	%f329, [%rd20+202752];
	fma.rn.f32 	%f330, %f100, %f329, %f328;
	ld.global.nc.f32 	%f331, [%rd20+204800];
	fma.rn.f32 	%f332, %f101, %f331, %f330;
	ld.global.nc.f32 	%f333, [%rd20+206848];
	fma.rn.f32 	%f334, %f102, %f333, %f332;
	ld.global.nc.f32 	%f335, [%rd20+208896];
	fma.rn.f32 	%f336, %f103, %f335, %f334;
	ld.global.nc.f32 	%f337, [%rd20+210944];
	fma.rn.f32 	%f338, %f104, %f337, %f336;
	ld.global.nc.f32 	%f339, [%rd20+212992];
	fma.rn.f32 	%f340, %f105, %f339, %f338;
	ld.global.nc.f32 	%f341, [%rd20+215040];
	fma.rn.f32 	%f342, %f106, %f341, %f340;
	ld.global.nc.f32 	%f343, [%rd20+217088];
	fma.rn.f32 	%f344, %f107, %f343, %f342;
	ld.global.nc.f32 	%f345, [%rd20+219136];
	fma.rn.f32 	%f346, %f108, %f345, %f344;
	ld.global.nc.f32 	%f347, [%rd20+221184];
	fma.rn.f32 	%f348, %f109, %f347, %f346;
	ld.global.nc.f32 	%f349, [%rd20+223232];
	fma.rn.f32 	%f350, %f110, %f349, %f348;
	ld.global.nc.f32 	%f351, [%rd20+225280];
	fma.rn.f32 	%f352, %f111, %f351, %f350;
	ld.global.nc.f32 	%f353, [%rd20+227328];
	fma.rn.f32 	%f354, %f112, %f353, %f352;
	ld.global.nc.f32 	%f355, [%rd20+229376];
	fma.rn.f32 	%f356, %f113, %f355, %f354;
	ld.global.nc.f32 	%f357, [%rd20+231424];
	fma.rn.f32 	%f358, %f114, %f357, %f356;
	ld.global.nc.f32 	%f359, [%rd20+233472];
	fma.rn.f32 	%f360, %f115, %f359, %f358;
	ld.global.nc.f32 	%f361, [%rd20+235520];
	fma.rn.f32 	%f362, %f116, %f361, %f360;
	ld.global.nc.f32 	%f363, [%rd20+237568];
	fma.rn.f32 	%f364, %f117, %f363, %f362;
	ld.global.nc.f32 	%f365, [%rd20+239616];
	fma.rn.f32 	%f366, %f118, %f365, %f364;
	ld.global.nc.f32 	%f367, [%rd20+241664];
	fma.rn.f32 	%f368, %f119, %f367, %f366;
	ld.global.nc.f32 	%f369, [%rd20+243712];
	fma.rn.f32 	%f370, %f120, %f369, %f368;
	ld.global.nc.f32 	%f371, [%rd20+245760];
	fma.rn.f32 	%f372, %f121, %f371, %f370;
	ld.global.nc.f32 	%f373, [%rd20+247808];
	fma.rn.f32 	%f374, %f122, %f373, %f372;
	ld.global.nc.f32 	%f375, [%rd20+249856];
	fma.rn.f32 	%f376, %f123, %f375, %f374;
	ld.global.nc.f32 	%f377, [%rd20+251904];
	fma.rn.f32 	%f378, %f124, %f377, %f376;
	ld.global.nc.f32 	%f379, [%rd20+253952];
	fma.rn.f32 	%f380, %f125, %f379, %f378;
	ld.global.nc.f32 	%f381, [%rd20+256000];
	fma.rn.f32 	%f382, %f126, %f381, %f380;
	ld.global.nc.f32 	%f383, [%rd20+258048];
	fma.rn.f32 	%f384, %f127, %f383, %f382;
	ld.global.nc.f32 	%f385, [%rd20+260096];
	fma.rn.f32 	%f386, %f128, %f385, %f384;
	mul.f32 	%f387, %f386, 0f3F000000;
	mul.f32 	%f388, %f386, 0f3D372713;
	mul.f32 	%f389, %f386, %f388;
	fma.rn.f32 	%f390, %f386, %f389, %f386;
	mul.f32 	%f391, %f390, 0f3F4C422A;
	abs.f32 	%f392, %f391;
	mul.f32 	%f393, %f392, 0f4038AA3B;
	ex2.approx.ftz.f32 	%f394, %f393;
	add.f32 	%f395, %f394, 0f3F800000;
	rcp.approx.ftz.f32 	%f396, %f395;
	fma.rn.f32 	%f397, %f396, 0fC0000000, 0f3F800000;
	setp.ge.f32 	%p2, %f392, 0f41102CB4;
	selp.f32 	%f398, 0f3F800000, %f397, %p2;
	copysign.f32 	%f399, %f391, %f398;
	mul.f32 	%f400, %f391, %f391;
	fma.rn.f32 	%f401, %f400, 0f3C80F082, 0fBD563CAE;
	fma.rn.f32 	%f402, %f401, %f400, 0f3E085941;
	fma.rn.f32 	%f403, %f402, %f400, 0fBEAAA9ED;
	fma.rn.f32 	%f404, %f403, %f400, 0f00000000;
	fma.rn.f32 	%f405, %f404, %f391, %f391;
	setp.ge.f32 	%p3, %f392, 0f3F19999A;
	selp.f32 	%f406, %f399, %f405, %p3;
	add.f32 	%f407, %f406, 0f3F800000;
	mul.f32 	%f408, %f387, %f407;
	add.s64 	%rd21, %rd1, %rd19;
	st.local.f32 	[%rd21], %f408;
	add.s32 	%r26, %r26, 1;
	setp.ne.s32 	%p4, %r26, 512;
	@%p4 bra 	$L__BB1_2;
	ld.param.u64 	%rd29, [_Z16mlp_ground_truthPKfS0_S0_Pfi_param_3];
	ld.param.u64 	%rd28, [_Z16mlp_ground_truthPKfS0_S0_Pfi_param_2];
	add.s64 	%rd2, %rd1, 32;
	cvta.to.global.u64 	%rd22, %rd28;
	add.s64 	%rd3, %rd22, 4096;
	cvta.to.global.u64 	%rd4, %rd29;
	mov.b32 	%r27, 0;
$L__BB1_4:
	mul.wide.u32 	%rd23, %r27, 4;
	add.s64 	%rd30, %rd3, %rd23;
	mov.f32 	%f457, 0f00000000;
	mov.b32 	%r28, 0;
	mov.u64 	%rd31, %rd2;
$L__BB1_5:
	ld.local.v4.f32 	{%f410, %f411, %f412, %f413}, [%rd31+-32];
	ld.global.nc.f32 	%f414, [%rd30+-4096];
	fma.rn.f32 	%f415, %f410, %f414, %f457;
	ld.global.nc.f32 	%f416, [%rd30+-3584];
	fma.rn.f32 	%f417, %f411, %f416, %f415;
	ld.global.nc.f32 	%f418, [%rd30+-3072];
	fma.rn.f32 	%f419, %f412, %f418, %f417;
	ld.global.nc.f32 	%f420, [%rd30+-2560];
	fma.rn.f32 	%f421, %f413, %f420, %f419;
	ld.local.v4.f32 	{%f422, %f423, %f424, %f425}, [%rd31+-16];
	ld.global.nc.f32 	%f426, [%rd30+-2048];
	fma.rn.f32 	%f427, %f422, %f426, %f421;
	ld.global.nc.f32 	%f428, [%rd30+-1536];
	fma.rn.f32 	%f429, %f423, %f428, %f427;
	ld.global.nc.f32 	%f430, [%rd30+-1024];
	fma.rn.f32 	%f431, %f424, %f430, %f429;
	ld.global.nc.f32 	%f432, [%rd30+-512];
	fma.rn.f32 	%f433, %f425, %f432, %f431;
	ld.local.v4.f32 	{%f434, %f435, %f436, %f437}, [%rd31];
	ld.global.nc.f32 	%f438, [%rd30];
	fma.rn.f32 	%f439, %f434, %f438, %f433;
	ld.global.nc.f32 	%f440, [%rd30+512];
	fma.rn.f32 	%f441, %f435, %f440, %f439;
	ld.global.nc.f32 	%f442, [%rd30+1024];
	fma.rn.f32 	%f443, %f436, %f442, %f441;
	ld.global.nc.f32 	%f444, [%rd30+1536];
	fma.rn.f32 	%f445, %f437, %f444, %f443;
	ld.local.v4.f32 	{%f446, %f447, %f448, %f449}, [%rd31+16];
	ld.global.nc.f32 	%f450, [%rd30+2048];
	fma.rn.f32 	%f451, %f446, %f450, %f445;
	ld.global.nc.f32 	%f452, [%rd30+2560];
	fma.rn.f32 	%f453, %f447, %f452, %f451;
	ld.global.nc.f32 	%f454, [%rd30+3072];
	fma.rn.f32 	%f455, %f448, %f454, %f453;
	ld.global.nc.f32 	%f456, [%rd30+3584];
	fma.rn.f32 	%f457, %f449, %f456, %f455;
	add.s32 	%r28, %r28, 16;
	add.s64 	%rd31, %rd31, 64;
	add.s64 	%rd30, %rd30, 8192;
	setp.ne.s32 	%p5, %r28, 512;
	@%p5 bra 	$L__BB1_5;
	mov.u32 	%r20, %ctaid.x;
	mov.u32 	%r21, %ntid.x;
	mov.u32 	%r22, %tid.x;
	mad.lo.s32 	%r23, %r20, %r21, %r22;
	shl.b32 	%r24, %r23, 7;
	add.s32 	%r25, %r24, %r27;
	mul.wide.s32 	%rd24, %r25, 4;
	add.s64 	%rd25, %rd4, %rd24;
	st.global.f32 	[%rd25], %f457;
	add.s32 	%r27, %r27, 1;
	setp.ne.s32 	%p6, %r27, 128;
	@%p6 bra 	$L__BB1_4;
$L__BB1_7:
	ret;

}
	// .globl	_Z11mlp_minimalPKfS0_S0_Pfi
.visible .entry _Z11mlp_minimalPKfS0_S0_Pfi(
	.param .u64 .ptr .align 1 _Z11mlp_minimalPKfS0_S0_Pfi_param_0,
	.param .u64 .ptr .align 1 _Z11mlp_minimalPKfS0_S0_Pfi_param_1,
	.param .u64 .ptr .align 1 _Z11mlp_minimalPKfS0_S0_Pfi_param_2,
	.param .u64 .ptr .align 1 _Z11mlp_minimalPKfS0_S0_Pfi_param_3,
	.param .u32 _Z11mlp_minimalPKfS0_S0_Pfi_param_4
)
{
	.reg .pred 	%p<11>;
	.reg .b32 	%r<14>;
	.reg .b32 	%f<105>;
	.reg .b64 	%rd<22>;

	ld.param.u64 	%rd9, [_Z11mlp_minimalPKfS0_S0_Pfi_param_0];
	ld.param.u64 	%rd10, [_Z11mlp_minimalPKfS0_S0_Pfi_param_1];
	ld.param.u64 	%rd11, [_Z11mlp_minimalPKfS0_S0_Pfi_param_2];
	ld.param.u64 	%rd12, [_Z11mlp_minimalPKfS0_S0_Pfi_param_3];
	ld.param.u32 	%r7, [_Z11mlp_minimalPKfS0_S0_Pfi_param_4];
	mov.u32 	%r8, %ctaid.x;
	mov.u32 	%r9, %ntid.x;
	mov.u32 	%r10, %tid.x;
	mad.lo.s32 	%r1, %r8, %r9, %r10;
	setp.ge.s32 	%p1, %r1, %r7;
	@%p1 bra 	$L__BB2_3;
	shl.b32 	%r12, %r1, 7;
	cvta.to.global.u64 	%rd13, %rd9;
	add.s64 	%rd1, %rd13, 8;
	cvta.to.global.u64 	%rd14, %rd12;
	add.s64 	%rd2, %rd14, 8;
	cvta.to.global.u64 	%rd15, %rd10;
	add.s64 	%rd21, %rd15, 8;
	cvta.to.global.u64 	%rd16, %rd11;
	add.s64 	%rd20, %rd16, 8;
	mov.b32 	%r13, 0;
$L__BB2_2:
	mul.wide.s32 	%rd17, %r12, 4;
	add.s64 	%rd18, %rd1, %rd17;
	add.s64 	%rd19, %rd2, %rd17;
	ld.global.nc.f32 	%f1, [%rd18+-8];
	ld.global.nc.f32 	%f2, [%rd21+-8];
	ld.global.nc.f32 	%f3, [%rd20+-8];
	fma.rn.f32 	%f4, %f1, %f2, %f3;
	mul.f32 	%f5, %f4, 0f3F000000;
	mul.f32 	%f6, %f4, 0f3D372713;
	mul.f32 	%f7, %f4, %f6;
	fma.rn.f32 	%f8, %f4, %f7, %f4;
	mul.f32 	%f9, %f8, 0f3F4C422A;
	abs.f32 	%f10, %f9;
	mul.f32 	%f11, %f10, 0f4038AA3B;
	ex2.approx.ftz.f32 	%f12, %f11;
	add.f32 	%f13, %f12, 0f3F800000;
	rcp.approx.ftz.f32 	%f14, %f13;
	fma.rn.f32 	%f15, %f14, 0fC0000000, 0f3F800000;
	setp.ge.f32 	%p2, %f10, 0f41102CB4;
	selp.f32 	%f16, 0f3F800000, %f15, %p2;
	copysign.f32 	%f17, %f9, %f16;
	mul.f32 	%f18, %f9, %f9;
	fma.rn.f32 	%f19, %f18, 0f3C80F082, 0fBD563CAE;
	fma.rn.f32 	%f20, %f19, %f18, 0f3E085941;
	fma.rn.f32 	%f21, %f20, %f18, 0fBEAAA9ED;
	fma.rn.f32 	%f22, %f21, %f18, 0f00000000;
	fma.rn.f32 	%f23, %f22, %f9, %f9;
	setp.ge.f32 	%p3, %f10, 0f3F19999A;
	selp.f32 	%f24, %f17, %f23, %p3;
	add.f32 	%f25, %f24, 0f3F800000;
	mul.f32 	%f26, %f5, %f25;
	st.global.f32 	[%rd19+-8], %f26;
	ld.global.nc.f32 	%f27, [%rd18+-4];
	ld.global.nc.f32 	%f28, [%rd21+-4];
	ld.global.nc.f32 	%f29, [%rd20+-4];
	fma.rn.f32 	%f30, %f27, %f28, %f29;
	mul.f32 	%f31, %f30, 0f3F000000;
	mul.f32 	%f32, %f30, 0f3D372713;
	mul.f32 	%f33, %f30, %f32;
	fma.rn.f32 	%f34, %f30, %f33, %f30;
	mul.f32 	%f35, %f34, 0f3F4C422A;
	abs.f32 	%f36, %f35;
	mul.f32 	%f37, %f36, 0f4038AA3B;
	ex2.approx.ftz.f32 	%f38, %f37;
	add.f32 	%f39, %f38, 0f3F800000;
	rcp.approx.ftz.f32 	%f40, %f39;
	fma.rn.f32 	%f41, %f40, 0fC0000000, 0f3F800000;
	setp.ge.f32 	%p4, %f36, 0f41102CB4;
	selp.f32 	%f42, 0f3F800000, %f41, %p4;
	copysign.f32 	%f43, %f35, %f42;
	mul.f32 	%f44, %f35, %f35;
	fma.rn.f32 	%f45, %f44, 0f3C80F082, 0fBD563CAE;
	fma.rn.f32 	%f46, %f45, %f44, 0f3E085941;
	fma.rn.f32 	%f47, %f46, %f44, 0fBEAAA9ED;
	fma.rn.f32 	%f48, %f47, %f44, 0f00000000;
	fma.rn.f32 	%f49, %f48, %f35, %f35;
	setp.ge.f32 	%p5, %f36, 0f3F19999A;
	selp.f32 	%f50, %f43, %f49, %p5;
	add.f32 	%f51, %f50, 0f3F800000;
	mul.f32 	%f52, %f31, %f51;
	st.global.f32 	[%rd19+-4], %f52;
	ld.global.nc.f32 	%f53, [%rd18];
	ld.global.nc.f32 	%f54, [%rd21];
	ld.global.nc.f32 	%f55, [%rd20];
	fma.rn.f32 	%f56, %f53, %f54, %f55;
	mul.f32 	%f57, %f56, 0f3F000000;
	mul.f32 	%f58, %f56, 0f3D372713;
	mul.f32 	%f59, %f56, %f58;
	fma.rn.f32 	%f60, %f56, %f59, %f56;
	mul.f32 	%f61, %f60, 0f3F4C422A;
	abs.f32 	%f62, %f61;
	mul.f32 	%f63, %f62, 0f4038AA3B;
	ex2.approx.ftz.f32 	%f64, %f63;
	add.f32 	%f65, %f64, 0f3F800000;
	rcp.approx.ftz.f32 	%f66, %f65;
	fma.rn.f32 	%f67, %f66, 0fC0000000, 0f3F800000;
	setp.ge.f32 	%p6, %f62, 0f41102CB4;
	selp.f32 	%f68, 0f3F800000, %f67, %p6;
	copysign.f32 	%f69, %f61, %f68;
	mul.f32 	%f70, %f61, %f61;
	fma.rn.f32 	%f71, %f70, 0f3C80F082, 0fBD563CAE;
	fma.rn.f32 	%f72, %f71, %f70, 0f3E085941;
	fma.rn.f32 	%f73, %f72, %f70, 0fBEAAA9ED;
	fma.rn.f32 	%f74, %f73, %f70, 0f00000000;
	fma.rn.f32 	%f75, %f74, %f61, %f61;
	setp.ge.f32 	%p7, %f62, 0f3F19999A;
	selp.f32 	%f76, %f69, %f75, %p7;
	add.f32 	%f77, %f76, 0f3F800000;
	mul.f32 	%f78, %f57, %f77;
	st.global.f32 	[%rd19], %f78;
	ld.global.nc.f32 	%f79, [%rd18+4];
	ld.global.nc.f32 	%f80, [%rd21+4];
	ld.global.nc.f32 	%f81, [%rd20+4];
	fma.rn.f32 	%f82, %f79, %f80, %f81;
	mul.f32 	%f83, %f82, 0f3F000000;
	mul.f32 	%f84, %f82, 0f3D372713;
	mul.f32 	%f85, %f82, %f84;
	fma.rn.f32 	%f86, %f82, %f85, %f82;
	mul.f32 	%f87, %f86, 0f3F4C422A;
	abs.f32 	%f88, %f87;
	mul.f32 	%f89, %f88, 0f4038AA3B;
	ex2.approx.ftz.f32 	%f90, %f89;
	add.f32 	%f91, %f90, 0f3F800000;
	rcp.approx.ftz.f32 	%f92, %f91;
	fma.rn.f32 	%f93, %f92, 0fC0000000, 0f3F800000;
	setp.ge.f32 	%p8, %f88, 0f41102CB4;
	selp.f32 	%f94, 0f3F800000, %f93, %p8;
	copysign.f32 	%f95, %f87, %f94;
	mul.f32 	%f96, %f87, %f87;
	fma.rn.f32 	%f97, %f96, 0f3C80F082, 0fBD563CAE;
	fma.rn.f32 	%f98, %f97, %f96, 0f3E085941;
	fma.rn.f32 	%f99, %f98, %f96, 0fBEAAA9ED;
	fma.rn.f32 	%f100, %f99, %f96, 0f00000000;
	fma.rn.f32 	%f101, %f100, %f87, %f87;
	setp.ge.f32 	%p9, %f88, 0f3F19999A;
	selp.f32 	%f102, %f95, %f101, %p9;
	add.f32 	%f103, %f102, 0f3F800000;
	mul.f32 	%f104, %f83, %f103;
	st.global.f32 	[%rd19+4], %f104;
	add.s32 	%r13, %r13, 4;
	add.s32 	%r12, %r12, 4;
	add.s64 	%rd21, %rd21, 16;
	add.s64 	%rd20, %rd20, 16;
	setp.ne.s32 	%p10, %r13, 128;
	@%p10 bra 	$L__BB2_2;
$L__BB2_3:
	ret;

}
	// .globl	_Z8mlp_convPKfS0_Pfii
.visible .entry _Z8mlp_convPKfS0_Pfii(
	.param .u64 .ptr .align 1 _Z8mlp_convPKfS0_Pfii_param_0,
	.param .u64 .ptr .align 1 _Z8mlp_convPKfS0_Pfii_param_1,
	.param .u64 .ptr .align 1 _Z8mlp_convPKfS0_Pfii_param_2,
	.param .u32 _Z8mlp_convPKfS0_Pfii_param_3,
	.param .u32 _Z8mlp_convPKfS0_Pfii_param_4
)
{
	.reg .pred 	%p<29>;
	.reg .b32 	%r<61>;
	.reg .b32 	%f<117>;
	.reg .b64 	%rd<42>;

	ld.param.u64 	%rd9, [_Z8mlp_convPKfS0_Pfii_param_0];
	ld.param.u64 	%rd10, [_Z8mlp_convPKfS0_Pfii_param_1];
	ld.param.u64 	%rd11, [_Z8mlp_convPKfS0_Pfii_param_2];
	ld.param.u32 	%r26, [_Z8mlp_convPKfS0_Pfii_param_3];
	ld.param.u32 	%r25, [_Z8mlp_convPKfS0_Pfii_param_4];
	cvta.to.global.u64 	%rd1, %rd10;
	cvta.to.global.u64 	%rd2, %rd9;
	cvta.to.global.u64 	%rd3, %rd11;
	mov.u32 	%r27, %ctaid.x;
	mov.u32 	%r28, %ntid.x;
	mov.u32 	%r29, %tid.x;
	mad.lo.s32 	%r1, %r27, %r28, %r29;
	setp.ge.s32 	%p1, %r1, %r26;
	@%p1 bra 	$L__BB3_46;
	setp.gt.s32 	%p2, %r25, 0;
	shl.b32 	%r2, %r1, 7;
	@%p2 bra 	$L__BB3_4;
	mov.b32 	%r60, 0;
$L__BB3_3:
	add.s32 	%r31, %r2, %r60;
	mul.wide.s32 	%rd12, %r31, 4;
	add.s64 	%rd13, %rd3, %rd12;
	mov.b32 	%r32, 0;
	st.global.u32 	[%rd13], %r32;
	st.global.u32 	[%rd13+4], %r32;
	st.global.u32 	[%rd13+8], %r32;
	st.global.u32 	[%rd13+12], %r32;
	st.global.u32 	[%rd13+16], %r32;
	st.global.u32 	[%rd13+20], %r32;
	st.global.u32 	[%rd13+24], %r32;
	st.global.u32 	[%rd13+28], %r32;
	st.global.u32 	[%rd13+32], %r32;
	st.global.u32 	[%rd13+36], %r32;
	st.global.u32 	[%rd13+40], %r32;
	st.global.u32 	[%rd13+44], %r32;
	st.global.u32 	[%rd13+48], %r32;
	st.global.u32 	[%rd13+52], %r32;
	st.global.u32 	[%rd13+56], %r32;
	st.global.u32 	[%rd13+60], %r32;
	st.global.u32 	[%rd13+64], %r32;
	st.global.u32 	[%rd13+68], %r32;
	st.global.u32 	[%rd13+72], %r32;
	st.global.u32 	[%rd13+76], %r32;
	st.global.u32 	[%rd13+80], %r32;
	st.global.u32 	[%rd13+84], %r32;
	st.global.u32 	[%rd13+88], %r32;
	st.global.u32 	[%rd13+92], %r32;
	st.global.u32 	[%rd13+96], %r32;
	st.global.u32 	[%rd13+100], %r32;
	st.global.u32 	[%rd13+104], %r32;
	st.global.u32 	[%rd13+108], %r32;
	st.global.u32 	[%rd13+112], %r32;
	st.global.u32 	[%rd13+116], %r32;
	st.global.u32 	[%rd13+120], %r32;
	st.global.u32 	[%rd13+124], %r32;
	add.s32 	%r60, %r60, 32;
	setp.ne.s32 	%p3, %r60, 128;
	@%p3 bra 	$L__BB3_3;
	bra.uni 	$L__BB3_46;
$L__BB3_4:
	and.b32  	%r3, %r25, 7;
	add.s32 	%r4, %r3, -1;
	and.b32  	%r5, %r25, 3;
	and.b32  	%r6, %r25, 2147483640;
	and.b32  	%r7, %r25, 1;
	shr.u32 	%r34, %r25, 31;
	add.s32 	%r35, %r25, %r34;
	shr.s32 	%r36, %r35, 1;
	neg.s32 	%r8, %r36;
	mov.b32 	%r55, 0;
	cvt.s64.s32 	%rd31, %r2;
$L__BB3_5:
	setp.lt.u32 	%p4, %r25, 8;
	add.s32 	%r10, %r55, %r8;
	mov.f32 	%f96, 0f00000000;
	mov.b32 	%r58, 0;
	@%p4 bra 	$L__BB3_24;
	mov.f32 	%f96, 0f00000000;
	mov.b32 	%r56, 0;
$L__BB3_7:
	.pragma "nounroll";
	add.s32 	%r12, %r10, %r56;
	setp.gt.u32 	%p5, %r12, 127;
	mul.wide.u32 	%rd14, %r56, 4;
	add.s64 	%rd4, %rd1, %rd14;
	@%p5 bra 	$L__BB3_9;
	add.s32 	%r39, %r2, %r12;
	mul.wide.s32 	%rd15, %r39, 4;
	add.s64 	%rd16, %rd2, %rd15;
	ld.global.nc.f32 	%f41, [%rd16];
	ld.global.nc.f32 	%f42, [%rd4];
	fma.rn.f32 	%f96, %f41, %f42, %f96;
$L__BB3_9:
	add.s32 	%r40, %r12, 1;
	setp.gt.u32 	%p6, %r40, 127;
	cvt.s64.s32 	%rd17, %r12;
	add.s64 	%rd19, %rd31, %rd17;
	shl.b64 	%rd20, %rd19, 2;
	add.s64 	%rd5, %rd2, %rd20;
	@%p6 bra 	$L__BB3_11;
	ld.global.nc.f32 	%f43, [%rd5+4];
	ld.global.nc.f32 	%f44, [%rd4+4];
	fma.rn.f32 	%f96, %f43, %f44, %f96;
$L__BB3_11:
	add.s32 	%r41, %r12, 2;
	setp.gt.u32 	%p7, %r41, 127;
	@%p7 bra 	$L__BB3_13;
	ld.global.nc.f32 	%f45, [%rd5+8];
	ld.global.nc.f32 	%f46, [%rd4+8];
	fma.rn.f32 	%f96, %f45, %f46, %f96;
$L__BB3_13:
	add.s32 	%r42, %r12, 3;
	setp.gt.u32 	%p8, %r42, 127;
	@%p8 bra 	$L__BB3_15;
	ld.global.nc.f32 	%f47, [%rd5+12];
	ld.global.nc.f32 	%f48, [%rd4+12];
	fma.rn.f32 	%f96, %f47, %f48, %f96;
$L__BB3_15:
	add.s32 	%r43, %r12, 4;
	setp.gt.u32 	%p9, %r43, 127;
	@%p9 bra 	$L__BB3_17;
	ld.global.nc.f32 	%f49, [%rd5+16];
	ld.global.nc.f32 	%f50, [%rd4+16];
	fma.rn.f32 	%f96, %f49, %f50, %f96;
$L__BB3_17:
	add.s32 	%r44, %r12, 5;
	setp.gt.u32 	%p10, %r44, 127;
	@%p10 bra 	$L__BB3_19;
	ld.global.nc.f32 	%f51, [%rd5+20];
	ld.global.nc.f32 	%f52, [%rd4+20];
	fma.rn.f32 	%f96, %f51, %f52, %f96;
$L__BB3_19:
	add.s32 	%r45, %r12, 6;
	setp.gt.u32 	%p11, %r45, 127;
	@%p11 bra 	$L__BB3_21;
	ld.global.nc.f32 	%f53, [%rd5+24];
	ld.global.nc.f32 	%f54, [%rd4+24];
	fma.rn.f32 	%f96, %f53, %f54, %f96;
$L__BB3_21:
	add.s32 	%r46, %r12, 7;
	setp.gt.u32 	%p12, %r46, 127;
	@%p12 bra 	$L__BB3_23;
	ld.global.nc.f32 	%f55, [%rd5+28];
	ld.global.nc.f32 	%f56, [%rd4+28];
	fma.rn.f32 	%f96, %f55, %f56, %f96;
$L__BB3_23:
	add.s32 	%r56, %r56, 8;
	setp.ne.s32 	%p13, %r56, %r6;
	mov.u32 	%r58, %r6;
	@%p13 bra 	$L__BB3_7;
$L__BB3_24:
	setp.eq.s32 	%p14, %r3, 0;
	@%p14 bra 	$L__BB3_45;
	setp.lt.u32 	%p15, %r4, 3;
	@%p15 bra 	$L__BB3_35;
	add.s32 	%r15, %r10, %r58;
	setp.gt.u32 	%p16, %r15, 127;
	mul.wide.u32 	%rd21, %r58, 4;
	add.s64 	%rd6, %rd1, %rd21;
	@%p16 bra 	$L__BB3_28;
	add.s32 	%r47, %r2, %r15;
	mul.wide.s32 	%rd22, %r47, 4;
	add.s64 	%rd23, %rd2, %rd22;
	ld.global.nc.f32 	%f58, [%rd23];
	ld.global.nc.f32 	%f59, [%rd6];
	fma.rn.f32 	%f96, %f58, %f59, %f96;
$L__BB3_28:
	add.s32 	%r48, %r15, 1;
	setp.gt.u32 	%p17, %r48, 127;
	cvt.s64.s32 	%rd24, %r15;
	add.s64 	%rd26, %rd31, %rd24;
	shl.b64 	%rd27, %rd26, 2;
	add.s64 	%rd7, %rd2, %rd27;
	@%p17 bra 	$L__BB3_30;
	ld.global.nc.f32 	%f60, [%rd7+4];
	ld.global.nc.f32 	%f61, [%rd6+4];
	fma.rn.f32 	%f96, %f60, %f61, %f96;
$L__BB3_30:
	add.s32 	%r49, %r15, 2;
	setp.gt.u32 	%p18, %r49, 127;
	@%p18 bra 	$L__BB3_32;
	ld.global.nc.f32 	%f62, [%rd7+8];
	ld.global.nc.f32 	%f63, [%rd6+8];
	fma.rn.f32 	%f96, %f62, %f63, %f96;
$L__BB3_32:
	add.s32 	%r50, %r15, 3;
	setp.gt.u32 	%p19, %r50, 127;
	@%p19 bra 	$L__BB3_34;
	ld.global.nc.f32 	%f64, [%rd7+12];
	ld.global.nc.f32 	%f65, [%rd6+12];
	fma.rn.f32 	%f96, %f64, %f65, %f96;
$L__BB3_34:
	add.s32 	%r58, %r58, 4;
$L__BB3_35:
	setp.eq.s32 	%p20, %r5, 0;
	@%p20 bra 	$L__BB3_45;
	setp.eq.s32 	%p21, %r5, 1;
	@%p21 bra 	$L__BB3_42;
	add.s32 	%r18, %r10, %r58;
	setp.gt.u32 	%p22, %r18, 127;
	mul.wide.u32 	%rd28, %r58, 4;
	add.s64 	%rd8, %rd1, %rd28;
	@%p22 bra 	$L__BB3_39;
	add.s32 	%r51, %r2, %r18;
	mul.wide.s32 	%rd29, %r51, 4;
	add.s64 	%rd30, %rd2, %rd29;
	ld.global.nc.f32 	%f67, [%rd30];
	ld.global.nc.f32 	%f68, [%rd8];
	fma.rn.f32 	%f96, %f67, %f68, %f96;
$L__BB3_39:
	add.s32 	%r52, %r18, 1;
	setp.gt.u32 	%p23, %r52, 127;
	@%p23 bra 	$L__BB3_41;
	cvt.s64.s32 	%rd32, %r18;
	add.s64 	%rd33, %rd31, %rd32;
	shl.b64 	%rd34, %rd33, 2;
	add.s64 	%rd35, %rd2, %rd34;
	ld.global.nc.f32 	%f69, [%rd35+4];
	ld.global.nc.f32 	%f70, [%rd8+4];
	fma.rn.f32 	%f96, %f69, %f70, %f96;
$L__BB3_41:
	add.s32 	%r58, %r58, 2;
$L__BB3_42:
	setp.eq.s32 	%p24, %r7, 0;
	@%p24 bra 	$L__BB3_45;
	add.s32 	%r21, %r10, %r58;
	setp.gt.u32 	%p25, %r21, 127;
	@%p25 bra 	$L__BB3_45;
	add.s32 	%r53, %r2, %r21;
	mul.wide.s32 	%rd36, %r53, 4;
	add.s64 	%rd37, %rd2, %rd36;
	ld.global.nc.f32 	%f71, [%rd37];
	mul.wide.u32 	%rd38, %r58, 4;
	add.s64 	%rd39, %rd1, %rd38;
	ld.global.nc.f32 	%f72, [%rd39];
	fma.rn.f32 	%f96, %f71, %f72, %f96;
$L__BB3_45:
	mul.f32 	%f73, %f96, 0f3F000000;
	mul.f32 	%f74, %f96, 0f3D372713;
	mul.f32 	%f75, %f96, %f74;
	fma.rn.f32 	%f76, %f96, %f75, %f96;
	mul.f32 	%f77, %f76, 0f3F4C422A;
	abs.f32 	%f78, %f77;
	mul.f32 	%f79, %f78, 0f4038AA3B;
	ex2.approx.ftz.f32 	%f80, %f79;
	add.f32 	%f81, %f80, 0f3F800000;
	rcp.approx.ftz.f32 	%f82, %f81;
	fma.rn.f32 	%f83, %f82, 0fC0000000, 0f3F800000;
	setp.ge.f32 	%p26, %f78, 0f41102CB4;
	selp.f32 	%f84, 0f3F800000, %f83, %p26;
	copysign.f32 	%f85, %f77, %f84;
	mul.f32 	%f86, %f77, %f77;
	fma.rn.f32 	%f87, %f86, 0f3C80F082, 0fBD563CAE;
	fma.rn.f32 	%f88, %f87, %f86, 0f3E085941;
	fma.rn.f32 	%f89, %f88, %f86, 0fBEAAA9ED;
	fma.rn.f32 	%f90, %f89, %f86, 0f00000000;
	fma.rn.f32 	%f91, %f90, %f77, %f77;
	setp.ge.f32 	%p27, %f78, 0f3F19999A;
	selp.f32 	%f92, %f85, %f91, %p27;
	add.f32 	%f93, %f92, 0f3F800000;
	mul.f32 	%f94, %f73, %f93;
	add.s32 	%r54, %r2, %r55;
	mul.wide.s32 	%rd40, %r54, 4;
	add.s64 	%rd41, %rd3, %rd40;
	st.global.f32 	[%rd41], %f94;
	add.s32 	%r55, %r55, 1;
	setp.eq.s32 	%p28, %r55, 128;
	@%p28 bra 	$L__BB3_46;
	bra.uni 	$L__BB3_5;
$L__BB3_46:
	ret;

}
	// .globl	_Z8mlp_rankPKfS0_S0_Pfii
.visible .entry _Z8mlp_rankPKfS0_S0_Pfii(
	.param .u64 .ptr .align 1 _Z8mlp_rankPKfS0_S0_Pfii_param_0,
	.param .u64 .ptr .align 1 _Z8mlp_rankPKfS0_S0_Pfii_param_1,
	.param .u64 .ptr .align 1 _Z8mlp_rankPKfS0_S0_Pfii_param_2,
	.param .u64 .ptr .align 1 _Z8mlp_rankPKfS0_S0_Pfii_param_3,
	.param .u32 _Z8mlp_rankPKfS0_S0_Pfii_param_4,
	.param .u32 _Z8mlp_rankPKfS0_S0_Pfii_param_5
)
{
	.reg .pred 	%p<7>;
	.reg .b32 	%r<31>;
	.reg .b32 	%f<844>;
	.reg .b64 	%rd<25>;

	ld.param.u32 	%r9, [_Z8mlp_rankPKfS0_S0_Pfii_param_4];
	mov.u32 	%r10, %ctaid.x;
	mov.u32 	%r11, %ntid.x;
	mov.u32 	%r12, %tid.x;
	mad.lo.s32 	%r13, %r10, %r11, %r12;
	setp.ge.s32 	%p1, %r13, %r9;
	@%p1 bra 	$L__BB4_7;
	ld.param.u32 	%r26, [_Z8mlp_rankPKfS0_S0_Pfii_param_5];
	setp.lt.s32 	%p2, %r26, 1;
	mov.f32 	%f587, 0f00000000;
	mov.f32 	%f588, %f587;
	mov.f32 	%f589, %f587;
	mov.f32 	%f590, %f587;
	mov.f32 	%f591, %f587;
	mov.f32 	%f592, %f587;
	mov.f32 	%f593, %f587;
	mov.f32 	%f594, %f587;
	mov.f32 	%f595, %f587;
	mov.f32 	%f596, %f587;
	mov.f32 	%f597, %f587;
	mov.f32 	%f598, %f587;
	mov.f32 	%f599, %f587;
	mov.f32 	%f600, %f587;
	mov.f32 	%f601, %f587;
	mov.f32 	%f602, %f587;
	mov.f32 	%f603, %f587;
	mov.f32 	%f604, %f587;
	mov.f32 	%f605, %f587;
	mov.f32 	%f606, %f587;
	mov.f32 	%f607, %f587;
	mov.f32 	%f608, %f587;
	mov.f32 	%f609, %f587;
	mov.f32 	%f610, %f587;
	mov.f32 	%f611, %f587;
	mov.f32 	%f612, %f587;
	mov.f32 	%f613, %f587;
	mov.f32 	%f614, %f587;
	mov.f32 	%f615, %f587;
	mov.f32 	%f616, %f587;
	mov.f32 	%f617, %f587;
	mov.f32 	%f618, %f587;
	mov.f32 	%f619, %f587;
	mov.f32 	%f620, %f587;
	mov.f32 	%f621, %f587;
	mov.f32 	%f622, %f587;
	mov.f32 	%f623, %f587;
	mov.f32 	%f624, %f587;
	mov.f32 	%f625, %f587;
	mov.f32 	%f626, %f587;
	mov.f32 	%f627, %f587;
	mov.f32 	%f628, %f587;
	mov.f32 	%f629, %f587;
	mov.f32 	%f630, %f587;
	mov.f32 	%f631, %f587;
	mov.f32 	%f632, %f587;
	mov.f32 	%f633, %f587;
	mov.f32 	%f634, %f587;
	mov.f32 	%f635, %f587;
	mov.f32 	%f636, %f587;
	mov.f32 	%f637, %f587;
	mov.f32 	%f638, %f587;
	mov.f32 	%f639, %f587;
	mov.f32 	%f640, %f587;
	mov.f32 	%f641, %f587;
	mov.f32 	%f642, %f587;
	mov.f32 	%f643, %f587;
	mov.f32 	%f644, %f587;
	mov.f32 	%f645, %f587;
	mov.f32 	%f646, %f587;
	mov.f32 	%f647, %f587;
	mov.f32 	%f648, %f587;
	mov.f32 	%f649, %f587;
	mov.f32 	%f650, %f587;
	mov.f32 	%f651, %f587;
	mov.f32 	%f652, %f587;
	mov.f32 	%f653, %f587;
	mov.f32 	%f654, %f587;
	mov.f32 	%f655, %f587;
	mov.f32 	%f656, %f587;
	mov.f32 	%f657, %f587;
	mov.f32 	%f658, %f587;
	mov.f32 	%f659, %f587;
	mov.f32 	%f660, %f587;
	mov.f32 	%f661, %f587;
	mov.f32 	%f662, %f587;
	mov.f32 	%f663, %f587;
	mov.f32 	%f664, %f587;
	mov.f32 	%f665, %f587;
	mov.f32 	%f666, %f587;
	mov.f32 	%f667, %f587;
	mov.f32 	%f668, %f587;
	mov.f32 	%f669, %f587;
	mov.f32 	%f670, %f587;
	mov.f32 	%f671, %f587;
	mov.f32 	%f672, %f587;
	mov.f32 	%f673, %f587;
	mov.f32 	%f674, %f587;
	mov.f32 	%f675, %f587;
	mov.f32 	%f676, %f587;
	mov.f32 	%f677, %f587;
	mov.f32 	%f678, %f587;
	mov.f32 	%f679, %f587;
	mov.f32 	%f680, %f587;
	mov.f32 	%f681, %f587;
	mov.f32 	%f682, %f587;
	mov.f32 	%f683, %f587;
	mov.f32 	%f684, %f587;
	mov.f32 	%f685, %f587;
	mov.f32 	%f686, %f587;
	mov.f32 	%f687, %f587;
	mov.f32 	%f688, %f587;
	mov.f32 	%f689, %f587;
	mov.f32 	%f690, %f587;
	mov.f32 	%f691, %f587;
	mov.f32 	%f692, %f587;
	mov.f32 	%f693, %f587;
	mov.f32 	%f694, %f587;
	mov.f32 	%f695, %f587;
	mov.f32 	%f696, %f587;
	mov.f32 	%f697, %f587;
	mov.f32 	%f698, %f587;
	mov.f32 	%f699, %f587;
	mov.f32 	%f700, %f587;
	mov.f32 	%f701, %f587;
	mov.f32 	%f702, %f587;
	mov.f32 	%f703, %f587;
	mov.f32 	%f704, %f587;
	mov.f32 	%f705, %f587;
	mov.f32 	%f706, %f587;
	mov.f32 	%f707, %f587;
	mov.f32 	%f708, %f587;
	mov.f32 	%f709, %f587;
	mov.f32 	%f710, %f587;
	mov.f32 	%f711, %f587;
	mov.f32 	%f712, %f587;
	mov.f32 	%f713, %f587;
	mov.f32 	%f714, %f587;
	@%p2 bra 	$L__BB4_6;
	mov.b32 	%r28, 0;
	mov.f32 	%f587, 0f00000000;
	shl.b32 	%r2, %r13, 7;
$L__BB4_3:
	ld.param.u64 	%rd21, [_Z8mlp_rankPKfS0_S0_Pfii_param_1];
	mul.wide.u32 	%rd8, %r28, 512;
	cvta.to.global.u64 	%rd9, %rd21;
	add.s64 	%rd10, %rd9, %rd8;
	add.s64 	%rd24, %rd10, 32;
	mov.f32 	%f843, 0f00000000;
	mov.b32 	%r30, 0;
	mov.u32 	%r29, %r2;
$L__BB4_4:
	ld.param.u64 	%rd20, [_Z8mlp_rankPKfS0_S0_Pfii_param_0];
	mul.wide.s32 	%rd11, %r29, 4;
	cvta.to.global.u64 	%rd12, %rd20;
	add.s64 	%rd13, %rd12, %rd11;
	ld.global.nc.f32 	%f390, [%rd13];
	ld.global.nc.f32 	%f391, [%rd24+-32];
	fma.rn.f32 	%f392, %f390, %f391, %f843;
	ld.global.nc.f32 	%f393, [%rd13+4];
	ld.global.nc.f32 	%f394, [%rd24+-28];
	fma.rn.f32 	%f395, %f393, %f394, %f392;
	ld.global.nc.f32 	%f396, [%rd13+8];
	ld.global.nc.f32 	%f397, [%rd24+-24];
	fma.rn.f32 	%f398, %f396, %f397, %f395;
	ld.global.nc.f32 	%f399, [%rd13+12];
	ld.global.nc.f32 	%f400, [%rd24+-20];
	fma.rn.f32 	%f401, %f399, %f400, %f398;
	ld.global.nc.f32 	%f402, [%rd13+16];
	ld.global.nc.f32 	%f403, [%rd24+-16];
	fma.rn.f32 	%f404, %f402, %f403, %f401;
	ld.global.nc.f32 	%f405, [%rd13+20];
	ld.global.nc.f32 	%f406, [%rd24+-12];
	fma.rn.f32 	%f407, %f405, %f406, %f404;
	ld.global.nc.f32 	%f408, [%rd13+24];
	ld.global.nc.f32 	%f409, [%rd24+-8];
	fma.rn.f32 	%f410, %f408, %f409, %f407;
	ld.global.nc.f32 	%f411, [%rd13+28];
	ld.global.nc.f32 	%f412, [%rd24+-4];
	fma.rn.f32 	%f413, %f411, %f412, %f410;
	ld.global.nc.f32 	%f414, [%rd13+32];
	ld.global.nc.f32 	%f415, [%rd24];
	fma.rn.f32 	%f416, %f414, %f415, %f413;
	ld.global.nc.f32 	%f417, [%rd13+36];
	ld.global.nc.f32 	%f418, [%rd24+4];
	fma.rn.f32 	%f419, %f417, %f418, %f416;
	ld.global.nc.f32 	%f420, [%rd13+40];
	ld.global.nc.f32 	%f421, [%rd24+8];
	fma.rn.f32 	%f422, %f420, %f421, %f419;
	ld.global.nc.f32 	%f423, [%rd13+44];
	ld.global.nc.f32 	%f424, [%rd24+12];
	fma.rn.f32 	%f425, %f423, %f424, %f422;
	ld.global.nc.f32 	%f426, [%rd13+48];
	ld.global.nc.f32 	%f427, [%rd24+16];
	fma.rn.f32 	%f428, %f426, %f427, %f425;
	ld.global.nc.f32 	%f429, [%rd13+52];
	ld.global.nc.f32 	%f430, [%rd24+20];
	fma.rn.f32 	%f431, %f429, %f430, %f428;
	ld.global.nc.f32 	%f432, [%rd13+56];
	ld.global.nc.f32 	%f433, [%rd24+24];
	fma.rn.f32 	%f434, %f432, %f433, %f431;
	ld.global.nc.f32 	%f435, [%rd13+60];
	ld.global.nc.f32 	%f436, [%rd24+28];
	fma.rn.f32 	%f843, %f435, %f436, %f434;
	add.s32 	%r30, %r30, 16;
	add.s32 	%r29, %r29, 16;
	add.s64 	%rd24, %rd24, 64;
	setp.ne.s32 	%p3, %r30, 128;
	@%p3 bra 	$L__BB4_4;
	ld.param.u32 	%r27, [_Z8mlp_rankPKfS0_S0_Pfii_param_5];
	ld.param.u64 	%rd22, [_Z8mlp_rankPKfS0_S0_Pfii_param_2];
	mul.f32 	%f437, %f843, 0f3F000000;
	mul.f32 	%f438, %f843, 0f3D372713;
	mul.f32 	%f439, %f843, %f438;
	fma.rn.f32 	%f440, %f843, %f439, %f843;
	mul.f32 	%f441, %f440, 0f3F4C422A;
	abs.f32 	%f442, %f441;
	mul.f32 	%f443, %f442, 0f4038AA3B;
	ex2.approx.ftz.f32 	%f444, %f443;
	add.f32 	%f445, %f444, 0f3F800000;
	rcp.approx.ftz.f32 	%f446, %f445;
	fma.rn.f32 	%f447, %f446, 0fC0000000, 0f3F800000;
	setp.ge.f32 	%p4, %f442, 0f41102CB4;
	selp.f32 	%f448, 0f3F800000, %f447, %p4;
	copysign.f32 	%f449, %f441, %f448;
	mul.f32 	%f450, %f441, %f441;
	fma.rn.f32 	%f451, %f450, 0f3C80F082, 0fBD563CAE;
	fma.rn.f32 	%f452, %f451, %f450, 0f3E085941;
	fma.rn.f32 	%f453, %f452, %f450, 0fBEAAA9ED;
	fma.rn.f32 	%f454, %f453, %f450, 0f00000000;
	fma.rn.f32 	%f455, %f454, %f441, %f441;
	setp.ge.f32 	%p5, %f442, 0f3F19999A;
	selp.f32 	%f456, %f449, %f455, %p5;
	add.f32 	%f457, %f456, 0f3F800000;
	mul.f32 	%f458, %f437, %f457;
	shl.b32 	%r20, %r28, 7;
	cvta.to.global.u64 	%rd14, %rd22;
	mul.wide.u32 	%rd15, %r20, 4;
	add.s64 	%rd16, %rd14, %rd15;
	ld.global.nc.f32 	%f459, [%rd16];
	fma.rn.f32 	%f714, %f458, %f459, %f714;
	ld.global.nc.f32 	%f460, [%rd16+4];
	fma.rn.f32 	%f713, %f458, %f460, %f713;
	ld.global.nc.f32 	%f461, [%rd16+8];
	fma.rn.f32 	%f712, %f458, %f461, %f712;
	ld.global.nc.f32 	%f462, [%rd16+12];
	fma.rn.f32 	%f711, %f458, %f462, %f711;
	ld.global.nc.f32 	%f463, [%rd16+16];
	fma.rn.f32 	%f710, %f458, %f463, %f710;
	ld.global.nc.f32 	%f464, [%rd16+20];
	fma.rn.f32 	%f709, %f458, %f464, %f709;
	ld.global.nc.f32 	%f465, [%rd16+24];
	fma.rn.f32 	%f708, %f458, %f465, %f708;
	ld.global.nc.f32 	%f466, [%rd16+28];
	fma.rn.f32 	%f707, %f458, %f466, %f707;
	ld.global.nc.f32 	%f467, [%rd16+32];
	fma.rn.f32 	%f706, %f458, %f467, %f706;
	ld.global.nc.f32 	%f468, [%rd16+36];
	fma.rn.f32 	%f705, %f458, %f468, %f705;
	ld.global.nc.f32 	%f469, [%rd16+40];
	fma.rn.f32 	%f704, %f458, %f469, %f704;
	ld.global.nc.f32 	%f470, [%rd16+44];
	fma.rn.f32 	%f703, %f458, %f470, %f703;
	ld.global.nc.f32 	%f471, [%rd16+48];
	fma.rn.f32 	%f702, %f458, %f471, %f702;
	ld.global.nc.f32 	%f472, [%rd16+52];
	fma.rn.f32 	%f701, %f458, %f472, %f701;
	ld.global.nc.f32 	%f473, [%rd16+56];
	fma.rn.f32 	%f700, %f458, %f473, %f700;
	ld.global.nc.f32 	%f474, [%rd16+60];
	fma.rn.f32 	%f699, %f458, %f474, %f699;
	ld.global.nc.f32 	%f475, [%rd16+64];
	fma.rn.f32 	%f698, %f458, %f475, %f698;
	ld.global.nc.f32 	%f476, [%rd16+68];
	fma.rn.f32 	%f697, %f458, %f476, %f697;
	ld.global.nc.f32 	%f477, [%rd16+72];
	fma.rn.f32 	%f696, %f458, %f477, %f696;
	ld.global.nc.f32 	%f478, [%rd16+76];
	fma.rn.f32 	%f695, %f458, %f478, %f695;
	ld.global.nc.f32 	%f479, [%rd16+80];
	fma.rn.f32 	%f694, %f458, %f479, %f694;
	ld.global.nc.f32 	%f480, [%rd16+84];
	fma.rn.f32 	%f693, %f458, %f480, %f693;
	ld.global.nc.f32 	%f481, [%rd16+88];
	fma.rn.f32 	%f692, %f458, %f481, %f692;
	ld.global.nc.f32 	%f482, [%rd16+92];
	fma.rn.f32 	%f691, %f458, %f482, %f691;
	ld.global.nc.f32 	%f483, [%rd16+96];
	fma.rn.f32 	%f690, %f458, %f483, %f690;
	ld.global.nc.f32 	%f484, [%rd16+100];
	fma.rn.f32 	%f689, %f458, %f484, %f689;
	ld.global.nc.f32 	%f485, [%rd16+104];
	fma.rn.f32 	%f688, %f458, %f485, %f688;
	ld.global.nc.f32 	%f486, [%rd16+108];
	fma.rn.f32 	%f687, %f458, %f486, %f687;
	ld.global.nc.f32 	%f487, [%rd16+112];
	fma.rn.f32 	%f686, %f458, %f487, %f686;
	ld.global.nc.f32 	%f488, [%rd16+116];
	fma.rn.f32 	%f685, %f458, %f488, %f685;
	ld.global.nc.f32 	%f489, [%rd16+120];
	fma.rn.f32 	%f684, %f458, %f489, %f684;
	ld.global.nc.f32 	%f490, [%rd16+124];
	fma.rn.f32 	%f683, %f458, %f490, %f683;
	ld.global.nc.f32 	%f491, [%rd16+128];
	fma.rn.f32 	%f682, %f458, %f491, %f682;
	ld.global.nc.f32 	%f492, [%rd16+132];
	fma.rn.f32 	%f681, %f458, %f492, %f681;
	ld.global.nc.f32 	%f493, [%rd16+136];
	fma.rn.f32 	%f680, %f458, %f493, %f680;
	ld.global.nc.f32 	%f494, [%rd16+140];
	fma.rn.f32 	%f679, %f458, %f494, %f679;
	ld.global.nc.f32 	%f495, [%rd16+144];
	fma.rn.f32 	%f678, %f458, %f495, %f678;
	ld.global.nc.f32 	%f496, [%rd16+148];
	fma.rn.f32 	%f677, %f458, %f496, %f677;
	ld.global.nc.f32 	%f497, [%rd16+152];
	fma.rn.f32 	%f676, %f458, %f497, %f676;
	ld.global.nc.f32 	%f498, [%rd16+156];
	fma.rn.f32 	%f675, %f458, %f498, %f675;
	ld.global.nc.f32 	%f499, [%rd16+160];
	fma.rn.f32 	%f674, %f458, %f499, %f674;
	ld.global.nc.f32 	%f500, [%rd16+164];
	fma.rn.f32 	%f673, %f458, %f500, %f673;
	ld.global.nc.f32 	%f501, [%rd16+168];
	fma.rn.f32 	%f672, %f458, %f501, %f672;
	ld.global.nc.f32 	%f502, [%rd16+172];
	fma.rn.f32 	%f671, %f458, %f502, %f671;
	ld.global.nc.f32 	%f503, [%rd16+176];
	fma.rn.f32 	%f670, %f458, %f503, %f670;
	ld.global.nc.f32 	%f504, [%rd16+180];
	fma.rn.f32 	%f669, %f458, %f504, %f669;
	ld.global.nc.f32 	%f505, [%rd16+184];
	fma.rn.f32 	%f668, %f458, %f505, %f668;
	ld.global.nc.f32 	%f506, [%rd16+188];
	fma.rn.f32 	%f667, %f458, %f506, %f667;
	ld.global.nc.f32 	%f507, [%rd16+192];
	fma.rn.f32 	%f666, %f458, %f507, %f666;
	ld.global.nc.f32 	%f508, [%rd16+196];
	fma.rn.f32 	%f665, %f458, %f508, %f665;
	ld.global.nc.f32 	%f509, [%rd16+200];
	fma.rn.f32 	%f664, %f458, %f509, %f664;
	ld.global.nc.f32 	%f510, [%rd16+204];
	fma.rn.f32 	%f663, %f458, %f510, %f663;
	ld.global.nc.f32 	%f511, [%rd16+208];
	fma.rn.f32 	%f662, %f458, %f511, %f662;
	ld.global.nc.f32 	%f512, [%rd16+212];
	fma.rn.f32 	%f661, %f458, %f512, %f661;
	ld.global.nc.f32 	%f513, [%rd16+216];
	fma.rn.f32 	%f660, %f458, %f513, %f660;
	ld.global.nc.f32 	%f514, [%rd16+220];
	fma.rn.f32 	%f659, %f458, %f514, %f659;
	ld.global.nc.f32 	%f515, [%rd16+224];
	fma.rn.f32 	%f658, %f458, %f515, %f658;
	ld.global.nc.f32 	%f516, [%rd16+228];
	fma.rn.f32 	%f657, %f458, %f516, %f657;
	ld.global.nc.f32 	%f517, [%rd16+232];
	fma.rn.f32 	%f656, %f458, %f517, %f656;
	ld.global.nc.f32 	%f518, [%rd16+236];
	fma.rn.f32 	%f655, %f458, %f518, %f655;
	ld.global.nc.f32 	%f519, [%rd16+240];
	fma.rn.f32 	%f654, %f458, %f519, %f654;
	ld.global.nc.f32 	%f520, [%rd16+244];
	fma.rn.f32 	%f653, %f458, %f520, %f653;
	ld.global.nc.f32 	%f521, [%rd16+248];
	fma.rn.f32 	%f652, %f458, %f521, %f652;
	ld.global.nc.f32 	%f522, [%rd16+252];
	fma.rn.f32 	%f651, %f458, %f522, %f651;
	ld.global.nc.f32 	%f523, [%rd16+256];
	fma.rn.f32 	%f650, %f458, %f523, %f650;
	ld.global.nc.f32 	%f524, [%rd16+260];
	fma.rn.f32 	%f649, %f458, %f524, %f649;
	ld.global.nc.f32 	%f525, [%rd16+264];
	fma.rn.f32 	%f648, %f458, %f525, %f648;
	ld.global.nc.f32 	%f526, [%rd16+268];
	fma.rn.f32 	%f647, %f458, %f526, %f647;
	ld.global.nc.f32 	%f527, [%rd16+272];
	fma.rn.f32 	%f646, %f458, %f527, %f646;
	ld.global.nc.f32 	%f528, [%rd16+276];
	fma.rn.f32 	%f645, %f458, %f528, %f645;
	ld.global.nc.f32 	%f529, [%rd16+280];
	fma.rn.f32 	%f644, %f458, %f529, %f644;
	ld.global.nc.f32 	%f530, [%rd16+284];
	fma.rn.f32 	%f643, %f458, %f530, %f643;
	ld.global.nc.f32 	%f531, [%rd16+288];
	fma.rn.f32 	%f642, %f458, %f531, %f642;
	ld.global.nc.f32 	%f532, [%rd16+292];
	fma.rn.f32 	%f641, %f458, %f532, %f641;
	ld.global.nc.f32 	%f533, [%rd16+296];
	fma.rn.f32 	%f640, %f458, %f533, %f640;
	ld.global.nc.f32 	%f534, [%rd16+300];
	fma.rn.f32 	%f639, %f458, %f534, %f639;
	ld.global.nc.f32 	%f535, [%rd16+304];
	fma.rn.f32 	%f638, %f458, %f535, %f638;
	ld.global.nc.f32 	%f536, [%rd16+308];
	fma.rn.f32 	%f637, %f458, %f536, %f637;
	ld.global.nc.f32 	%f537, [%rd16+312];
	fma.rn.f32 	%f636, %f458, %f537, %f636;
	ld.global.nc.f32 	%f538, [%rd16+316];
	fma.rn.f32 	%f635, %f458, %f538, %f635;
	ld.global.nc.f32 	%f539, [%rd16+320];
	fma.rn.f32 	%f634, %f458, %f539, %f634;
	ld.global.nc.f32 	%f540, [%rd16+324];
	fma.rn.f32 	%f633, %f458, %f540, %f633;
	ld.global.nc.f32 	%f541, [%rd16+328];
	fma.rn.f32 	%f632, %f458, %f541, %f632;
	ld.global.nc.f32 	%f542, [%rd16+332];
	fma.rn.f32 	%f631, %f458, %f542, %f631;
	ld.global.nc.f32 	%f543, [%rd16+336];
	fma.rn.f32 	%f630, %f458, %f543, %f630;
	ld.global.nc.f32 	%f544, [%rd16+340];
	fma.rn.f32 	%f629, %f458, %f544, %f629;
	ld.global.nc.f32 	%f545, [%rd16+344];
	fma.rn.f32 	%f628, %f458, %f545, %f628;
	ld.global.nc.f32 	%f546, [%rd16+348];
	fma.rn.f32 	%f627, %f458, %f546, %f627;
	ld.global.nc.f32 	%f547, [%rd16+352];
	fma.rn.f32 	%f626, %f458, %f547, %f626;
	ld.global.nc.f32 	%f548, [%rd16+356];
	fma.rn.f32 	%f625, %f458, %f548, %f625;
	ld.global.nc.f32 	%f549, [%rd16+360];
	fma.rn.f32 	%f624, %f458, %f549, %f624;
	ld.global.nc.f32 	%f550, [%rd16+364];
	fma.rn.f32 	%f623, %f458, %f550, %f623;
	ld.global.nc.f32 	%f551, [%rd16+368];
	fma.rn.f32 	%f622, %f458, %f551, %f622;
	ld.global.nc.f32 	%f552, [%rd16+372];
	fma.rn.f32 	%f621, %f458, %f552, %f621;
	ld.global.nc.f32 	%f553, [%rd16+376];
	fma.rn.f32 	%f620, %f458, %f553, %f620;
	ld.global.nc.f32 	%f554, [%rd16+380];
	fma.rn.f32 	%f619, %f458, %f554, %f619;
	ld.global.nc.f32 	%f555, [%rd16+384];
	fma.rn.f32 	%f618, %f458, %f555, %f618;
	ld.global.nc.f32 	%f556, [%rd16+388];
	fma.rn.f32 	%f617, %f458, %f556, %f617;
	ld.global.nc.f32 	%f557, [%rd16+392];
	fma.rn.f32 	%f616, %f458, %f557, %f616;
	ld.global.nc.f32 	%f558, [%rd16+396];
	fma.rn.f32 	%f615, %f458, %f558, %f615;
	ld.global.nc.f32 	%f559, [%rd16+400];
	fma.rn.f32 	%f614, %f458, %f559, %f614;
	ld.global.nc.f32 	%f560, [%rd16+404];
	fma.rn.f32 	%f613, %f458, %f560, %f613;
	ld.global.nc.f32 	%f561, [%rd16+408];
	fma.rn.f32 	%f612, %f458, %f561, %f612;
	ld.global.nc.f32 	%f562, [%rd16+412];
	fma.rn.f32 	%f611, %f458, %f562, %f611;
	ld.global.nc.f32 	%f563, [%rd16+416];
	fma.rn.f32 	%f610, %f458, %f563, %f610;
	ld.global.nc.f32 	%f564, [%rd16+420];
	fma.rn.f32 	%f609, %f458, %f564, %f609;
	ld.global.nc.f32 	%f565, [%rd16+424];
	fma.rn.f32 	%f608, %f458, %f565, %f608;
	ld.global.nc.f32 	%f566, [%rd16+428];
	fma.rn.f32 	%f607, %f458, %f566, %f607;
	ld.global.nc.f32 	%f567, [%rd16+432];
	fma.rn.f32 	%f606, %f458, %f567, %f606;
	ld.global.nc.f32 	%f568, [%rd16+436];
	fma.rn.f32 	%f605, %f458, %f568, %f605;
	ld.global.nc.f32 	%f569, [%rd16+440];
	fma.rn.f32 	%f604, %f458, %f569, %f604;
	ld.global.nc.f32 	%f570, [%rd16+444];
	fma.rn.f32 	%f603, %f458, %f570, %f603;
	ld.global.nc.f32 	%f571, [%rd16+448];
	fma.rn.f32 	%f602, %f458, %f571, %f602;
	ld.global.nc.f32 	%f572, [%rd16+452];
	fma.rn.f32 	%f601, %f458, %f572, %f601;
	ld.global.nc.f32 	%f573, [%rd16+456];
	fma.rn.f32 	%f600, %f458, %f573, %f600;
	ld.global.nc.f32 	%f574, [%rd16+460];
	fma.rn.f32 	%f599, %f458, %f574, %f599;
	ld.global.nc.f32 	%f575, [%rd16+464];
	fma.rn.f32 	%f598, %f458, %f575, %f598;
	ld.global.nc.f32 	%f576, [%rd16+468];
	fma.rn.f32 	%f597, %f458, %f576, %f597;
	ld.global.nc.f32 	%f577, [%rd16+472];
	fma.rn.f32 	%f596, %f458, %f577, %f596;
	ld.global.nc.f32 	%f578, [%rd16+476];
	fma.rn.f32 	%f595, %f458, %f578, %f595;
	ld.global.nc.f32 	%f579, [%rd16+480];
	fma.rn.f32 	%f594, %f458, %f579, %f594;
	ld.global.nc.f32 	%f580, [%rd16+484];
	fma.rn.f32 	%f593, %f458, %f580, %f593;
	ld.global.nc.f32 	%f581, [%rd16+488];
	fma.rn.f32 	%f592, %f458, %f581, %f592;
	ld.global.nc.f32 	%f582, [%rd16+492];
	fma.rn.f32 	%f591, %f458, %f582, %f591;
	ld.global.nc.f32 	%f583, [%rd16+496];
	fma.rn.f32 	%f590, %f458, %f583, %f590;
	ld.global.nc.f32 	%f584, [%rd16+500];
	fma.rn.f32 	%f589, %f458, %f584, %f589;
	ld.global.nc.f32 	%f585, [%rd16+504];
	fma.rn.f32 	%f588, %f458, %f585, %f588;
	ld.global.nc.f32 	%f586, [%rd16+508];
	fma.rn.f32 	%f587, %f458, %f586, %f587;
	add.s32 	%r28, %r28, 1;
	setp.eq.s32 	%p6, %r28, %r27;
	@%p6 bra 	$L__BB4_6;
	bra.uni 	$L__BB4_3;
$L__BB4_6:
	ld.param.u64 	%rd23, [_Z8mlp_rankPKfS0_S0_Pfii_param_3];
	mov.u32 	%r21, %ctaid.x;
	mov.u32 	%r22, %ntid.x;
	mov.u32 	%r23, %tid.x;
	mad.lo.s32 	%r24, %r21, %r22, %r23;
	shl.b32 	%r25, %r24, 7;
	cvta.to.global.u64 	%rd17, %rd23;
	mul.wide.s32 	%rd18, %r25, 4;
	add.s64 	%rd19, %rd17, %rd18;
	st.global.f32 	[%rd19], %f714;
	st.global.f32 	[%rd19+4], %f713;
	st.global.f32 	[%rd19+8], %f712;
	st.global.f32 	[%rd19+12], %f711;
	st.global.f32 	[%rd19+16], %f710;
	st.global.f32 	[%rd19+20], %f709;
	st.global.f32 	[%rd19+24], %f708;
	st.global.f32 	[%rd19+28], %f707;
	st.global.f32 	[%rd19+32], %f706;
	st.global.f32 	[%rd19+36], %f705;
	st.global.f32 	[%rd19+40], %f704;
	st.global.f32 	[%rd19+44], %f703;
	st.global.f32 	[%rd19+48], %f702;
	st.global.f32 	[%rd19+52], %f701;
	st.global.f32 	[%rd19+56], %f700;
	st.global.f32 	[%rd19+60], %f699;
	st.global.f32 	[%rd19+64], %f698;
	st.global.f32 	[%rd19+68], %f697;
	st.global.f32 	[%rd19+72], %f696;
	st.global.f32 	[%rd19+76], %f695;
	st.global.f32 	[%rd19+80], %f694;
	st.global.f32 	[%rd19+84], %f693;
	st.global.f32 	[%rd19+88], %f692;
	st.global.f32 	[%rd19+92], %f691;
	st.global.f32 	[%rd19+96], %f690;
	st.global.f32 	[%rd19+100], %f689;
	st.global.f32 	[%rd19+104], %f688;
	st.global.f32 	[%rd19+108], %f687;
	st.global.f32 	[%rd19+112], %f686;
	st.global.f32 	[%rd19+116], %f685;
	st.global.f32 	[%rd19+120], %f684;
	st.global.f32 	[%rd19+124], %f683;
	st.global.f32 	[%rd19+128], %f682;
	st.global.f32 	[%rd19+132], %f681;
	st.global.f32 	[%rd19+136], %f680;
	st.global.f32 	[%rd19+140], %f679;
	st.global.f32 	[%rd19+144], %f678;
	st.global.f32 	[%rd19+148], %f677;
	st.global.f32 	[%rd19+152], %f676;
	st.global.f32 	[%rd19+156], %f675;
	st.global.f32 	[%rd19+160], %f674;
	st.global.f32 	[%rd19+164], %f673;
	st.global.f32 	[%rd19+168], %f672;
	st.global.f32 	[%rd19+172], %f671;
	st.global.f32 	[%rd19+176], %f670;
	st.global.f32 	[%rd19+180], %f669;
	st.global.f32 	[%rd19+184], %f668;
	st.global.f32 	[%rd19+188], %f667;
	st.global.f32 	[%rd19+192], %f666;
	st.global.f32 	[%rd19+196], %f665;
	st.global.f32 	[%rd19+200], %f664;
	st.global.f32 	[%rd19+204], %f663;
	st.global.f32 	[%rd19+208], %f662;
	st.global.f32 	[%rd19+212], %f661;
	st.global.f32 	[%rd19+216], %f660;
	st.global.f32 	[%rd19+220], %f659;
	st.global.f32 	[%rd19+224], %f658;
	st.global.f32 	[%rd19+228], %f657;
	st.global.f32 	[%rd19+232], %f656;
	st.global.f32 	[%rd19+236], %f655;
	st.global.f32 	[%rd19+240], %f654;
	st.global.f32 	[%rd19+244], %f653;
	st.global.f32 	[%rd19+248], %f652;
	st.global.f32 	[%rd19+252], %f651;
	st.global.f32 	[%rd19+256], %f650;
	st.global.f32 	[%rd19+260], %f649;
	st.global.f32 	[%rd19+264], %f648;
	st.global.f32 	[%rd19+268], %f647;
	st.global.f32 	[%rd19+272], %f646;
	st.global.f32 	[%rd19+276], %f645;
	st.global.f32 	[%rd19+280], %f644;
	st.global.f32 	[%rd19+284], %f643;
	st.global.f32 	[%rd19+288], %f642;
	st.global.f32 	[%rd19+292], %f641;
	st.global.f32 	[%rd19+296], %f640;
	st.global.f32 	[%rd19+300], %f639;
	st.global.f32 	[%rd19+304], %f638;
	st.global.f32 	[%rd19+308], %f637;
	st.global.f32 	[%rd19+312], %f636;
	st.global.f32 	[%rd19+316], %f635;
	st.global.f32 	[%rd19+320], %f634;
	st.global.f32 	[%rd19+324], %f633;
	st.global.f32 	[%rd19+328], %f632;
	st.global.f32 	[%rd19+332], %f631;
	st.global.f32 	[%rd19+336], %f630;
	st.global.f32 	[%rd19+340], %f629;
	st.global.f32 	[%rd19+344], %f628;
	st.global.f32 	[%rd19+348], %f627;
	st.global.f32 	[%rd19+352], %f626;
	st.global.f32 	[%rd19+356], %f625;
	st.global.f32 	[%rd19+360], %f624;
	st.global.f32 	[%rd19+364], %f623;
	st.global.f32 	[%rd19+368], %f622;
	st.global.f32 	[%rd19+372], %f621;
	st.global.f32 	[%rd19+376], %f620;
	st.global.f32 	[%rd19+380], %f619;
	st.global.f32 	[%rd19+384], %f618;
	st.global.f32 	[%rd19+388], %f617;
	st.global.f32 	[%rd19+392], %f616;
	st.global.f32 	[%rd19+396], %f615;
	st.global.f32 	[%rd19+400], %f614;
	st.global.f32 	[%rd19+404], %f613;
	st.global.f32 	[%rd19+408], %f612;
	st.global.f32 	[%rd19+412], %f611;
	st.global.f32 	[%rd19+416], %f610;
	st.global.f32 	[%rd19+420], %f609;
	st.global.f32 	[%rd19+424], %f608;
	st.global.f32 	[%rd19+428], %f607;
	st.global.f32 	[%rd19+432], %f606;
	st.global.f32 	[%rd19+436], %f605;
	st.global.f32 	[%rd19+440], %f604;
	st.global.f32 	[%rd19+444], %f603;
	st.global.f32 	[%rd19+448], %f602;
	st.global.f32 	[%rd19+452], %f601;
	st.global.f32 	[%rd19+456], %f600;
	st.global.f32 	[%rd19+460], %f599;
	st.global.f32 	[%rd19+464], %f598;
	st.global.f32 	[%rd19+468], %f597;
	st.global.f32 	[%rd19+472], %f596;
	st.global.f32 	[%rd19+476], %f595;
	st.global.f32 	[%rd19+480], %f594;
	st.global.f32 	[%rd19+484], %f593;
	st.global.f32 	[%rd19+488], %f592;
	st.global.f32 	[%rd19+492], %f591;
	st.global.f32 	[%rd19+496], %f590;
	st.global.f32 	[%rd19+500], %f589;
	st.global.f32 	[%rd19+504], %f588;
	st.global.f32 	[%rd19+508], %f587;
$L__BB4_7:
	ret;

}
	// .globl	_Z11compute_msePKfS0_Pfi
.visible .entry _Z11compute_msePKfS0_Pfi(
	.param .u64 .ptr .align 1 _Z11compute_msePKfS0_Pfi_param_0,
	.param .u64 .ptr .align 1 _Z11compute_msePKfS0_Pfi_param_1,
	.param .u64 .ptr .align 1 _Z11compute_msePKfS0_Pfi_param_2,
	.param .u32 _Z11compute_msePKfS0_Pfi_param_3
)
{
	.reg .pred 	%p<2>;
	.reg .b32 	%r<6>;
	.reg .b32 	%f<5>;
	.reg .b64 	%rd<11>;

	ld.param.u64 	%rd1, [_Z11compute_msePKfS0_Pfi_param_0];
	ld.param.u64 	%rd2, [_Z11compute_msePKfS0_Pfi_param_1];
	ld.param.u64 	%rd3, [_Z11compute_msePKfS0_Pfi_param_2];
	ld.param.u32 	%r2, [_Z11compute_msePKfS0_Pfi_param_3];
	mov.u32 	%r3, %ctaid.x;
	mov.u32 	%r4, %ntid.x;
	mov.u32 	%r5, %tid.x;
	mad.lo.s32 	%r1, %r3, %r4, %r5;
	setp.ge.s32 	%p1, %r1, %r2;
	@%p1 bra 	$L__BB5_2;
	cvta.to.global.u64 	%rd4, %rd1;
	cvta.to.global.u64 	%rd5, %rd2;
	cvta.to.global.u64 	%rd6, %rd3;
	mul.wide.s32 	%rd7, %r1, 4;
	add.s64 	%rd8, %rd4, %rd7;
	ld.global.nc.f32 	%f1, [%rd8];
	add.s64 	%rd9, %rd5, %rd7;
	ld.global.nc.f32 	%f2, [%rd9];
	sub.f32 	%f3, %f1, %f2;
	mul.f32 	%f4, %f3, %f3;
	add.s64 	%rd10, %rd6, %rd7;
	st.global.f32 	[%rd10], %f4;
$L__BB5_2:
	ret;

}


// ===== COMPILED SASS (sm_100) =====

	.target	sm_100

	.elftype	@"ET_EXEC"


//--------------------- .note.nv.tkinfo           --------------------------
	.section	.note.nv.tkinfo,"",@"SHT_NOTE"
	.sectionflags	@"SHF_NOTE_NV_TKINFO"
	.tkinfo
        /*0018*/ 	.word	0x00000002
        /*0030*/ 	.string	""
        /*0030*/ 	.string	"ptxas"
        /*0030*/ 	.string	"Cuda compilation tools, release 13.0, V13.0.88"
        /*0030*/ 	.string	"Build cuda_13.0.r13.0/compiler.36424714_0"
        /*0030*/ 	.string	"-arch sm_100 -m 64 "



//--------------------- .note.nv.cuinfo           --------------------------
	.section	.note.nv.cuinfo,"",@"SHT_NOTE"
	.sectionflags	@"SHF_NOTE_NV_CUINFO"
        /*0018*/ 	.short	0x0002
        /*001a*/ 	.short	0x0064
        /*001c*/ 	.short	0x0082
	.zero		2


//--------------------- .nv.info                  --------------------------
	.section	.nv.info,"",@"SHT_CUDA_INFO"
	.align	4


	//----- nvinfo : EIATTR_REGCOUNT
	.align		4
        /*0000*/ 	.byte	0x04, 0x2f
        /*0002*/ 	.short	(.L_10 - .L_9)
	.align		4
.L_9:
        /*0004*/ 	.word	index@(_Z11init_randomPfim)
        /*0008*/ 	.word	0x0000001f


	//----- nvinfo : EIATTR_FRAME_SIZE
	.align		4
.L_10:
        /*000c*/ 	.byte	0x04, 0x11
        /*000e*/ 	.short	(.L_12 - .L_11)
	.align		4
.L_11:
        /*0010*/ 	.word	index@(_Z11init_randomPfim)
        /*0014*/ 	.word	0x00000030


	//----- nvinfo : EIATTR_REGCOUNT
	.align		4
.L_12:
        /*0018*/ 	.byte	0x04, 0x2f
        /*001a*/ 	.short	(.L_14 - .L_13)
	.align		4
.L_13:
        /*001c*/ 	.word	index@(_Z16mlp_ground_truthPKfS0_S0_Pfi)
        /*0020*/ 	.word	0x000000a6


	//----- nvinfo : EIATTR_FRAME_SIZE
	.align		4
.L_14:
        /*0024*/ 	.byte	0x04, 0x11
        /*0026*/ 	.short	(.L_16 - .L_15)
	.align		4
.L_15:
        /*0028*/ 	.word	index@(_Z16mlp_ground_truthPKfS0_S0_Pfi)
        /*002c*/ 	.word	0x00000800


	//----- nvinfo : EIATTR_REGCOUNT
	.align		4
.L_16:
        /*0030*/ 	.byte	0x04, 0x2f
        /*0032*/ 	.short	(.L_18 - .L_17)
	.align		4
.L_17:
        /*0034*/ 	.word	index@(_Z11mlp_minimalPKfS0_S0_Pfi)
        /*0038*/ 	.word	0x0000001c


	//----- nvinfo : EIATTR_FRAME_SIZE
	.align		4
.L_18:
        /*003c*/ 	.byte	0x04, 0x11
        /*003e*/ 	.short	(.L_20 - .L_19)
	.align		4
.L_19:
        /*0040*/ 	.word	index@(_Z11mlp_minimalPKfS0_S0_Pfi)
        /*0044*/ 	.word	0x00000000


	//----- nvinfo : EIATTR_REGCOUNT
	.align		4
.L_20:
        /*0048*/ 	.byte	0x04, 0x2f
        /*004a*/ 	.short	(.L_22 - .L_21)
	.align		4
.L_21:
        /*004c*/ 	.word	index@(_Z8mlp_convPKfS0_Pfii)
        /*0050*/ 	.word	0x0000001c


	//----- nvinfo : EIATTR_FRAME_SIZE
	.align		4
.L_22:
        /*0054*/ 	.byte	0x04, 0x11
        /*0056*/ 	.short	(.L_24 - .L_23)
	.align		4
.L_23:
        /*0058*/ 	.word	index@(_Z8mlp_convPKfS0_Pfii)
        /*005c*/ 	.word	0x00000000


	//----- nvinfo : EIATTR_REGCOUNT
	.align		4
.L_24:
        /*0060*/ 	.byte	0x04, 0x2f
        /*0062*/ 	.short	(.L_26 - .L_25)
	.align		4
.L_25:
        /*0064*/ 	.word	index@(_Z8mlp_rankPKfS0_S0_Pfii)
        /*0068*/ 	.word	0x000000a8


	//----- nvinfo : EIATTR_FRAME_SIZE
	.align		4
.L_26:
        /*006c*/ 	.byte	0x04, 0x11
        /*006e*/ 	.short	(.L_28 - .L_27)
	.align		4
.L_27:
        /*0070*/ 	.word	index@(_Z8mlp_rankPKfS0_S0_Pfii)
        /*0074*/ 	.word	0x00000000


	//----- nvinfo : EIATTR_REGCOUNT
	.align		4
.L_28:
        /*0078*/ 	.byte	0x04, 0x2f
        /*007a*/ 	.short	(.L_30 - .L_29)
	.align		4
.L_29:
        /*007c*/ 	.word	index@(_Z11compute_msePKfS0_Pfi)
        /*0080*/ 	.word	0x0000000c


	//----- nvinfo : EIATTR_FRAME_SIZE
	.align		4
.L_30:
        /*0084*/ 	.byte	0x04, 0x11
        /*0086*/ 	.short	(.L_32 - .L_31)
	.align		4
.L_31:
        /*0088*/ 	.word	index@(_Z11compute_msePKfS0_Pfi)
        /*008c*/ 	.word	0x00000000


	//----- nvinfo : EIATTR_MIN_STACK_SIZE
	.align		4
.L_32:
        /*0090*/ 	.byte	0x04, 0x12
        /*0092*/ 	.short	(.L_34 - .L_33)
	.align		4
.L_33:
        /*0094*/ 	.word	index@(_Z11compute_msePKfS0_Pfi)
        /*0098*/ 	.word	0x00000000


	//----- nvinfo : EIATTR_MIN_STACK_SIZE
	.align		4
.L_34:
        /*009c*/ 	.byte	0x04, 0x12
        /*009e*/ 	.short	(.L_36 - .L_35)
	.align		4
.L_35:
        /*00a0*/ 	.word	index@(_Z8mlp_rankPKfS0_S0_Pfii)
        /*00a4*/ 	.word	0x00000000


	//----- nvinfo : EIATTR_MIN_STACK_SIZE
	.align		4
.L_36:
        /*00a8*/ 	.byte	0x04, 0x12
        /*00aa*/ 	.short	(.L_38 - .L_37)
	.align		4
.L_37:
        /*00ac*/ 	.word	index@(_Z8mlp_convPKfS0_Pfii)
        /*00b0*/ 	.word	0x00000000


	//----- nvinfo : EIATTR_MIN_STACK_SIZE
	.align		4
.L_38:
        /*00b4*/ 	.byte	0x04, 0x12
        /*00b6*/ 	.short	(.L_40 - .L_39)
	.align		4
.L_39:
        /*00b8*/ 	.word	index@(_Z11mlp_minimalPKfS0_S0_Pfi)
        /*00bc*/ 	.word	0x00000000


	//----- nvinfo : EIATTR_MIN_STACK_SIZE
	.align		4
.L_40:
        /*00c0*/ 	.byte	0x04, 0x12
        /*00c2*/ 	.short	(.L_42 - .L_41)
	.align		4
.L_41:
        /*00c4*/ 	.word	index@(_Z16mlp_ground_truthPKfS0_S0_Pfi)
        /*00c8*/ 	.word	0x00000800


	//----- nvinfo : EIATTR_MIN_STACK_SIZE
	.align		4
.L_42:
        /*00cc*/ 	.byte	0x04, 0x12
        /*00ce*/ 	.short	(.L_44 - .L_43)
	.align		4
.L_43:
        /*00d0*/ 	.word	index@(_Z11init_randomPfim)
        /*00d4*/ 	.word	0x00000030
.L_44:


//--------------------- .nv.compat                --------------------------
	.section	.nv.compat,"",@"SHT_CUDA_COMPAT_INFO"
	.align	4
        /*0000*/ 	.byte	0x02, 0x09, 0x00, 0x00, 0x02, 0x02, 0x01, 0x00, 0x02, 0x05, 0x05, 0x00, 0x03, 0x07, 0x01, 0x01
        /*0010*/ 	.byte	0x02, 0x03, 0x00, 0x00, 0x02, 0x06, 0x01, 0x00, 0x04, 0x0b, 0x08, 0x00, 0x01, 0x00, 0x00, 0x00
        /*0020*/ 	.byte	0x00, 0x00, 0x00, 0x00


//--------------------- .nv.info._Z11compute_msePKfS0_Pfi --------------------------
	.section	.nv.info._Z11compute_msePKfS0_Pfi,"",@"SHT_CUDA_INFO"
	.sectionflags	@""
	.align	4


	//----- nvinfo : EIATTR_CUDA_API_VERSION
	.align		4
        /*0000*/ 	.byte	0x04, 0x37
        /*0002*/ 	.short	(.L_46 - .L_45)
.L_45:
        /*0004*/ 	.word	0x00000082


	//----- nvinfo : EIATTR_KPARAM_INFO
	.align		4
.L_46:
        /*0008*/ 	.byte	0x04, 0x17
        /*000a*/ 	.short	(.L_48 - .L_47)
.L_47:
        /*000c*/ 	.word	0x00000000
        /*0010*/ 	.short	0x0003
        /*0012*/ 	.short	0x0018
        /*0014*/ 	.byte	0x00, 0xf0, 0x11, 0x00


	//----- nvinfo : EIATTR_KPARAM_INFO
	.align		4
.L_48:
        /*0018*/ 	.byte	0x04, 0x17
        /*001a*/ 	.short	(.L_50 - .L_49)
.L_49:
        /*001c*/ 	.word	0x00000000
        /*0020*/ 	.short	0x0002
        /*0022*/ 	.short	0x0010
        /*0024*/ 	.byte	0x00, 0xf5, 0x21, 0x00


	//----- nvinfo : EIATTR_KPARAM_INFO
	.align		4
.L_50:
        /*0028*/ 	.byte	0x04, 0x17
        /*002a*/ 	.short	(.L_52 - .L_51)
.L_51:
        /*002c*/ 	.word	0x00000000
        /*0030*/ 	.short	0x0001
        /*0032*/ 	.short	0x0008
        /*0034*/ 	.byte	0x00, 0xf5, 0x21, 0x00


	//----- nvinfo : EIATTR_KPARAM_INFO
	.align		4
.L_52:
        /*0038*/ 	.byte	0x04, 0x17
        /*003a*/ 	.short	(.L_54 - .L_53)
.L_53:
        /*003c*/ 	.word	0x00000000
        /*0040*/ 	.short	0x0000
        /*0042*/ 	.short	0x0000
        /*0044*/ 	.byte	0x00, 0xf5, 0x21, 0x00


	//----- nvinfo : EIATTR_SPARSE_MMA_MASK
	.align		4
.L_54:
        /*0048*/ 	.byte	0x03, 0x50
        /*004a*/ 	.short	0x0000


	//----- nvinfo : EIATTR_MAXREG_COUNT
	.align		4
        /*004c*/ 	.byte	0x03, 0x1b
        /*004e*/ 	.short	0x00ff


	//----- nvinfo : EIATTR_MERCURY_ISA_VERSION
	.align		4
        /*0050*/ 	.byte	0x03, 0x5f
        /*0052*/ 	.short	0x0101


	//----- nvinfo : EIATTR_VRC_CTA_INIT_COUNT
	.align		4
        /*0054*/ 	.byte	0x02, 0x4a
	.zero		1
	.zero		1


	//----- nvinfo : EIATTR_EXIT_INSTR_OFFSETS
	.align		4
        /*0058*/ 	.byte	0x04, 0x1c
        /*005a*/ 	.short	(.L_56 - .L_55)


	//   ....[0]....
.L_55:
        /*005c*/ 	.word	0x00000070


	//   ....[1]....
        /*0060*/ 	.word	0x00000140


	//----- nvinfo : EIATTR_CBANK_PARAM_SIZE
	.align		4
.L_56:
        /*0064*/ 	.byte	0x03, 0x19
        /*0066*/ 	.short	0x001c


	//----- nvinfo : EIATTR_PARAM_CBANK
	.align		4
        /*0068*/ 	.byte	0x04, 0x0a
        /*006a*/ 	.short	(.L_58 - .L_57)
	.align		4
.L_57:
        /*006c*/ 	.word	index@(.nv.constant0._Z11compute_msePKfS0_Pfi)
        /*0070*/ 	.short	0x0380
        /*0072*/ 	.short	0x001c


	//----- nvinfo : EIATTR_SW_WAR
	.align		4
.L_58:
        /*0074*/ 	.byte	0x04, 0x36
        /*0076*/ 	.short	(.L_60 - .L_59)
.L_59:
        /*0078*/ 	.word	0x00000008
.L_60:


//--------------------- .nv.info._Z8mlp_rankPKfS0_S0_Pfii --------------------------
	.section	.nv.info._Z8mlp_rankPKfS0_S0_Pfii,"",@"SHT_CUDA_INFO"
	.sectionflags	@""
	.align	4


	//----- nvinfo : EIATTR_CUDA_API_VERSION
	.align		4
        /*0000*/ 	.byte	0x04, 0x37
        /*0002*/ 	.short	(.L_62 - .L_61)
.L_61:
        /*0004*/ 	.word	0x00000082


	//----- nvinfo : EIATTR_KPARAM_INFO
	.align		4
.L_62:
        /*0008*/ 	.byte	0x04, 0x17
        /*000a*/ 	.short	(.L_64 - .L_63)
.L_63:
        /*000c*/ 	.word	0x00000000
        /*0010*/ 	.short	0x0005
        /*0012*/ 	.short	0x0024
        /*0014*/ 	.byte	0x00, 0xf0, 0x11, 0x00


	//----- nvinfo : EIATTR_KPARAM_INFO
	.align		4
.L_64:
        /*0018*/ 	.byte	0x04, 0x17
        /*001a*/ 	.short	(.L_66 - .L_65)
.L_65:
        /*001c*/ 	.word	0x00000000
        /*0020*/ 	.short	0x0004
        /*0022*/ 	.short	0x0020
        /*0024*/ 	.byte	0x00, 0xf0, 0x11, 0x00


	//----- nvinfo : EIATTR_KPARAM_INFO
	.align		4
.L_66:
        /*0028*/ 	.byte	0x04, 0x17
        /*002a*/ 	.short	(.L_68 - .L_67)
.L_67:
        /*002c*/ 	.word	0x00000000
        /*0030*/ 	.short	0x0003
        /*0032*/ 	.short	0x0018
        /*0034*/ 	.byte	0x00, 0xf5, 0x21, 0x00


	//----- nvinfo : EIATTR_KPARAM_INFO
	.align		4
.L_68:
        /*0038*/ 	.byte	0x04, 0x17
        /*003a*/ 	.short	(.L_70 - .L_69)
.L_69:
        /*003c*/ 	.word	0x00000000
        /*0040*/ 	.short	0x0002
        /*0042*/ 	.short	0x0010
        /*0044*/ 	.byte	0x00, 0xf5, 0x21, 0x00


	//----- nvinfo : EIATTR_KPARAM_INFO
	.align		4
.L_70:
        /*0048*/ 	.byte	0x04, 0x17
        /*004a*/ 	.short	(.L_72 - .L_71)
.L_71:
        /*004c*/ 	.word	0x00000000
        /*0050*/ 	.short	0x0001
        /*0052*/ 	.short	0x0008
        /*0054*/ 	.byte	0x00, 0xf5, 0x21, 0x00


	//----- nvinfo : EIATTR_KPARAM_INFO
	.align		4
.L_72:
        /*0058*/ 	.byte	0x04, 0x17
        /*005a*/ 	.short	(.L_74 - .L_73)
.L_73:
        /*005c*/ 	.word	0x00000000
        /*0060*/ 	.short	0x0000
        /*0062*/ 	.short	0x0000
        /*0064*/ 	.byte	0x00, 0xf5, 0x21, 0x00


	//----- nvinfo : EIATTR_SPARSE_MMA_MASK
	.align		4
.L_74:
        /*0068*/ 	.byte	0x03, 0x50
        /*006a*/ 	.short	0x0000


	//----- nvinfo : EIATTR_MAXREG_COUNT
	.align		4
        /*006c*/ 	.byte	0x03, 0x1b
        /*006e*/ 	.short	0x00ff


	//----- nvinfo : EIATTR_MERCURY_ISA_VERSION
	.align		4
        /*0070*/ 	.byte	0x03, 0x5f
        /*0072*/ 	.short	0x0101


	//----- nvinfo : EIATTR_VRC_CTA_INIT_COUNT
	.align		4
        /*0074*/ 	.byte	0x02, 0x4a
	.zero		1
	.zero		1


	//----- nvinfo : EIATTR_EXIT_INSTR_OFFSETS
	.align		4
        /*0078*/ 	.byte	0x04, 0x1c
        /*007a*/ 	.short	(.L_76 - .L_75)


	//   ....[0]....
.L_75:
        /*007c*/ 	.word	0x00000070


	//   ....[1]....
        /*0080*/ 	.word	0x00002440


	//----- nvinfo : EIATTR_CBANK_PARAM_SIZE
	.align		4
.L_76:
        /*0084*/ 	.byte	0x03, 0x19
        /*0086*/ 	.short	0x0028


	//----- nvinfo : EIATTR_PARAM_CBANK
	.align		4
        /*0088*/ 	.byte	0x04, 0x0a
        /*008a*/ 	.short	(.L_78 - .L_77)
	.align		4
.L_77:
        /*008c*/ 	.word	index@(.nv.constant0._Z8mlp_rankPKfS0_S0_Pfii)
        /*0090*/ 	.short	0x0380
        /*0092*/ 	.short	0x0028


	//----- nvinfo : EIATTR_SW_WAR
	.align		4
.L_78:
        /*0094*/ 	.byte	0x04, 0x36
        /*0096*/ 	.short	(.L_80 - .L_79)
.L_79:
        /*0098*/ 	.word	0x00000008
.L_80:


//--------------------- .nv.info._Z8mlp_convPKfS0_Pfii --------------------------
	.section	.nv.info._Z8mlp_convPKfS0_Pfii,"",@"SHT_CUDA_INFO"
	.sectionflags	@""
	.align	4


	//----- nvinfo : EIATTR_CUDA_API_VERSION
	.align		4
        /*0000*/ 	.byte	0x04, 0x37
        /*0002*/ 	.short	(.L_82 - .L_81)
.L_81:
        /*0004*/ 	.word	0x00000082


	//----- nvinfo : EIATTR_KPARAM_INFO
	.align		4
.L_82:
        /*0008*/ 	.byte	0x04, 0x17
        /*000a*/ 	.short	(.L_84 - .L_83)
.L_83:
        /*000c*/ 	.word	0x00000000
        /*0010*/ 	.short	0x0004
        /*0012*/ 	.short	0x001c
        /*0014*/ 	.byte	0x00, 0xf0, 0x11, 0x00


	//----- nvinfo : EIATTR_KPARAM_INFO
	.align		4
.L_84:
        /*0018*/ 	.byte	0x04, 0x17
        /*001a*/ 	.short	(.L_86 - .L_85)
.L_85:
        /*001c*/ 	.word	0x00000000
        /*0020*/ 	.short	0x0003
        /*0022*/ 	.short	0x0018
        /*0024*/ 	.byte	0x00, 0xf0, 0x11, 0x00


	//----- nvinfo : EIATTR_KPARAM_INFO
	.align		4
.L_86:
        /*0028*/ 	.byte	0x04, 0x17
        /*002a*/ 	.short	(.L_88 - .L_87)
.L_87:
        /*002c*/ 	.word	0x00000000
        /*0030*/ 	.short	0x0002
        /*0032*/ 	.short	0x0010
        /*0034*/ 	.byte	0x00, 0xf5, 0x21, 0x00


	//----- nvinfo : EIATTR_KPARAM_INFO
	.align		4
.L_88:
        /*0038*/ 	.byte	0x04, 0x17
        /*003a*/ 	.short	(.L_90 - .L_89)
.L_89:
        /*003c*/ 	.word	0x00000000
        /*0040*/ 	.short	0x0001
        /*0042*/ 	.short	0x0008
        /*0044*/ 	.byte	0x00, 0xf5, 0x21, 0x00


	//----- nvinfo : EIATTR_KPARAM_INFO
	.align		4
.L_90:
        /*0048*/ 	.byte	0x04, 0x17
        /*004a*/ 	.short	(.L_92 - .L_91)
.L_91:
        /*004c*/ 	.word	0x00000000
        /*0050*/ 	.short	0x0000
        /*0052*/ 	.short	0x0000
        /*0054*/ 	.byte	0x00, 0xf5, 0x21, 0x00


	//----- nvinfo : EIATTR_SPARSE_MMA_MASK
	.align		4
.L_92:
        /*0058*/ 	.byte	0x03, 0x50
        /*005a*/ 	.short	0x0000


	//----- nvinfo : EIATTR_MAXREG_COUNT
	.align		4
        /*005c*/ 	.byte	0x03, 0x1b
        /*005e*/ 	.short	0x00ff


	//----- nvinfo : EIATTR_MERCURY_ISA_VERSION
	.align		4
        /*0060*/ 	.byte	0x03, 0x5f
        /*0062*/ 	.short	0x0101


	//----- nvinfo : EIATTR_VRC_CTA_INIT_COUNT
	.align		4
        /*0064*/ 	.byte	0x02, 0x4a
	.zero		1
	.zero		1


	//----- nvinfo : EIATTR_EXIT_INSTR_OFFSETS
	.align		4
        /*0068*/ 	.byte	0x04, 0x1c
        /*006a*/ 	.short	(.L_94 - .L_93)


	//   ....[0]....
.L_93:
        /*006c*/ 	.word	0x00000070


	//   ....[1]....
        /*0070*/ 	.word	0x00000950


	//   ....[2]....
        /*0074*/ 	.word	0x00001440


	//----- nvinfo : EIATTR_CBANK_PARAM_SIZE
	.align		4
.L_94:
        /*0078*/ 	.byte	0x03, 0x19
        /*007a*/ 	.short	0x0020


	//----- nvinfo : EIATTR_PARAM_CBANK
	.align		4
        /*007c*/ 	.byte	0x04, 0x0a
        /*007e*/ 	.short	(.L_96 - .L_95)
	.align		4
.L_95:
        /*0080*/ 	.word	index@(.nv.constant0._Z8mlp_convPKfS0_Pfii)
        /*0084*/ 	.short	0x0380
        /*0086*/ 	.short	0x0020


	//----- nvinfo : EIATTR_SW_WAR
	.align		4
.L_96:
        /*0088*/ 	.byte	0x04, 0x36
        /*008a*/ 	.short	(.L_98 - .L_97)
.L_97:
        /*008c*/ 	.word	0x00000008
.L_98:


//--------------------- .nv.info._Z11mlp_minimalPKfS0_S0_Pfi --------------------------
	.section	.nv.info._Z11mlp_minimalPKfS0_S0_Pfi,"",@"SHT_CUDA_INFO"
	.sectionflags	@""
	.align	4


	//----- nvinfo : EIATTR_CUDA_API_VERSION
	.align		4
        /*0000*/ 	.byte	0x04, 0x37
        /*0002*/ 	.short	(.L_100 - .L_99)
.L_99:
        /*0004*/ 	.word	0x00000082


	//----- nvinfo : EIATTR_KPARAM_INFO
	.align		4
.L_100:
        /*0008*/ 	.byte	0x04, 0x17
        /*000a*/ 	.short	(.L_102 - .L_101)
.L_101:
        /*000c*/ 	.word	0x00000000
        /*0010*/ 	.short	0x0004
        /*0012*/ 	.short	0x0020
        /*0014*/ 	.byte	0x00, 0xf0, 0x11, 0x00


	//----- nvinfo : EIATTR_KPARAM_INFO
	.align		4
.L_102:
        /*0018*/ 	.byte	0x04, 0x17
        /*001a*/ 	.short	(.L_104 - .L_103)
.L_103:
        /*001c*/ 	.word	0x00000000
        /*0020*/ 	.short	0x0003
        /*0022*/ 	.short	0x0018
        /*0024*/ 	.byte	0x00, 0xf5, 0x21, 0x00


	//----- nvinfo : EIATTR_KPARAM_INFO
	.align		4
.L_104:
        /*0028*/ 	.byte	0x04, 0x17
        /*002a*/ 	.short	(.L_106 - .L_105)
.L_105:
        /*002c*/ 	.word	0x00000000
        /*0030*/ 	.short	0x0002
        /*0032*/ 	.short	0x0010
        /*0034*/ 	.byte	0x00, 0xf5, 0x21, 0x00


	//----- nvinfo : EIATTR_KPARAM_INFO
	.align		4
.L_106:
        /*0038*/ 	.byte	0x04, 0x17
        /*003a*/ 	.short	(.L_108 - .L_107)
.L_107:
        /*003c*/ 	.word	0x00000000
        /*0040*/ 	.short	0x0001
        /*0042*/ 	.short	0x0008
        /*0044*/ 	.byte	0x00, 0xf5, 0x21, 0x00


	//----- nvinfo : EIATTR_KPARAM_INFO
	.align		4
.L_108:
        /*0048*/ 	.byte	0x04, 0x17
        /*004a*/ 	.short	(.L_110 - .L_109)
.L_109:
        /*004c*/ 	.word	0x00000000
        /*0050*/ 	.short	0x0000
        /*0052*/ 	.short	0x0000
        /*0054*/ 	.byte	0x00, 0xf5, 0x21, 0x00


	//----- nvinfo : EIATTR_SPARSE_MMA_MASK
	.align		4
.L_110:
        /*0058*/ 	.byte	0x03, 0x50
        /*005a*/ 	.short	0x0000


	//----- nvinfo : EIATTR_MAXREG_COUNT
	.align		4
        /*005c*/ 	.byte	0x03, 0x1b
        /*005e*/ 	.short	0x00ff


	//----- nvinfo : EIATTR_MERCURY_ISA_VERSION
	.align		4
        /*0060*/ 	.byte	0x03, 0x5f
        /*0062*/ 	.short	0x0101


	//----- nvinfo : EIATTR_VRC_CTA_INIT_COUNT
	.align		4
        /*0064*/ 	.byte	0x02, 0x4a
	.zero		1
	.zero		1


	//----- nvinfo : EIATTR_EXIT_INSTR_OFFSETS
	.align		4
        /*0068*/ 	.byte	0x04, 0x1c
        /*006a*/ 	.short	(.L_112 - .L_111)


	//   ....[0]....
.L_111:
        /*006c*/ 	.word	0x00000070


	//   ....[1]....
        /*0070*/ 	.word	0x00000950


	//----- nvinfo : EIATTR_CBANK_PARAM_SIZE
	.align		4
.L_112:
        /*0074*/ 	.byte	0x03, 0x19
        /*0076*/ 	.short	0x0024


	//----- nvinfo : EIATTR_PARAM_CBANK
	.align		4
        /*0078*/ 	.byte	0x04, 0x0a
        /*007a*/ 	.short	(.L_114 - .L_113)
	.align		4
.L_113:
        /*007c*/ 	.word	index@(.nv.constant0._Z11mlp_minimalPKfS0_S0_Pfi)
        /*0080*/ 	.short	0x0380
        /*0082*/ 	.short	0x0024


	//----- nvinfo : EIATTR_SW_WAR
	.align		4
.L_114:
        /*0084*/ 	.byte	0x04, 0x36
        /*0086*/ 	.short	(.L_116 - .L_115)
.L_115:
        /*0088*/ 	.word	0x00000008
.L_116:


//--------------------- .nv.info._Z16mlp_ground_truthPKfS0_S0_Pfi --------------------------
	.section	.nv.info._Z16mlp_ground_truthPKfS0_S0_Pfi,"",@"SHT_CUDA_INFO"
	.sectionflags	@""
	.align	4


	//----- nvinfo : EIATTR_CUDA_API_VERSION
	.align		4
        /*0000*/ 	.byte	0x04, 0x37
        /*0002*/ 	.short	(.L_118 - .L_117)
.L_117:
        /*0004*/ 	.word	0x00000082


	//----- nvinfo : EIATTR_KPARAM_INFO
	.align		4
.L_118:
        /*0008*/ 	.byte	0x04, 0x17
        /*000a*/ 	.short	(.L_120 - .L_119)
.L_119:
        /*000c*/ 	.word	0x00000000
        /*0010*/ 	.short	0x0004
        /*0012*/ 	.short	0x0020
        /*0014*/ 	.byte	0x00, 0xf0, 0x11, 0x00


	//----- nvinfo : EIATTR_KPARAM_INFO
	.align		4
.L_120:
        /*0018*/ 	.byte	0x04, 0x17
        /*001a*/ 	.short	(.L_122 - .L_121)
.L_121:
        /*001c*/ 	.word	0x00000000
        /*0020*/ 	.short	0x0003
        /*0022*/ 	.short	0x0018
        /*0024*/ 	.byte	0x00, 0xf5, 0x21, 0x00


	//----- nvinfo : EIATTR_KPARAM_INFO
	.align		4
.L_122:
        /*0028*/ 	.byte	0x04, 0x17
        /*002a*/ 	.short	(.L_124 - .L_123)
.L_123:
        /*002c*/ 	.word	0x00000000
        /*0030*/ 	.short	0x0002
        /*0032*/ 	.short	0x0010
        /*0034*/ 	.byte	0x00, 0xf5, 0x21, 0x00


	//----- nvinfo : EIATTR_KPARAM_INFO
	.align		4
.L_124:
        /*0038*/ 	.byte	0x04, 0x17
        /*003a*/ 	.short	(.L_126 - .L_125)
.L_125:
        /*003c*/ 	.word	0x00000000
        /*0040*/ 	.short	0x0001
        /*0042*/ 	.short	0x0008
        /*0044*/ 	.byte	0x00, 0xf5, 0x21, 0x00


	//----- nvinfo : EIATTR_KPARAM_INFO
	.align		4
.L_126:
        /*0048*/ 	.byte	0x04, 0x17
        /*004a*/ 	.short	(.L_128 - .L_127)
.L_127:
        /*004c*/ 	.word	0x00000000
        /*0050*/ 	.short	0x0000
        /*0052*/ 	.short	0x0000
        /*0054*/ 	.byte	0x00, 0xf5, 0x21, 0x00


	//----- nvinfo : EIATTR_SPARSE_MMA_MASK
	.align		4
.L_128:
        /*0058*/ 	.byte	0x03, 0x50
        /*005a*/ 	.short	0x0000


	//----- nvinfo : EIATTR_MAXREG_COUNT
	.align		4
        /*005c*/ 	.byte	0x03, 0x1b
        /*005e*/ 	.short	0x00ff


	//----- nvinfo : EIATTR_MERCURY_ISA_VERSION
	.align		4
        /*0060*/ 	.byte	0x03, 0x5f
        /*0062*/ 	.short	0x0101


	//----- nvinfo : EIATTR_VRC_CTA_INIT_COUNT
	.align		4
        /*0064*/ 	.byte	0x02, 0x4a
	.zero		1
	.zero		1


	//----- nvinfo : EIATTR_EXIT_INSTR_OFFSETS
	.align		4
        /*0068*/ 	.byte	0x04, 0x1c
        /*006a*/ 	.short	(.L_130 - .L_129)


	//   ....[0]....
.L_129:
        /*006c*/ 	.word	0x00000080


	//   ....[1]....
        /*0070*/ 	.word	0x000025e0


	//----- nvinfo : EIATTR_CBANK_PARAM_SIZE
	.align		4
.L_130:
        /*0074*/ 	.byte	0x03, 0x19
        /*0076*/ 	.short	0x0024


	//----- nvinfo : EIATTR_PARAM_CBANK
	.align		4
        /*0078*/ 	.byte	0x04, 0x0a
        /*007a*/ 	.short	(.L_132 - .L_131)
	.align		4
.L_131:
        /*007c*/ 	.word	index@(.nv.constant0._Z16mlp_ground_truthPKfS0_S0_Pfi)
        /*0080*/ 	.short	0x0380
        /*0082*/ 	.short	0x0024


	//----- nvinfo : EIATTR_SW_WAR
	.align		4
.L_132:
        /*0084*/ 	.byte	0x04, 0x36
        /*0086*/ 	.short	(.L_134 - .L_133)
.L_133:
        /*0088*/ 	.word	0x00000008
.L_134:


//--------------------- .nv.info._Z11init_randomPfim --------------------------
	.section	.nv.info._Z11init_randomPfim,"",@"SHT_CUDA_INFO"
	.sectionflags	@""
	.align	4


	//----- nvinfo : EIATTR_CUDA_API_VERSION
	.align		4
        /*0000*/ 	.byte	0x04, 0x37
        /*0002*/ 	.short	(.L_136 - .L_135)
.L_135:
        /*0004*/ 	.word	0x00000082


	//----- nvinfo : EIATTR_KPARAM_INFO
	.align		4
.L_136:
        /*0008*/ 	.byte	0x04, 0x17
        /*000a*/ 	.short	(.L_138 - .L_137)
.L_137:
        /*000c*/ 	.word	0x00000000
        /*0010*/ 	.short	0x0002
        /*0012*/ 	.short	0x0010
        /*0014*/ 	.byte	0x00, 0xf0, 0x21, 0x00


	//----- nvinfo : EIATTR_KPARAM_INFO
	.align		4
.L_138:
        /*0018*/ 	.byte	0x04, 0x17
        /*001a*/ 	.short	(.L_140 - .L_139)
.L_139:
        /*001c*/ 	.word	0x00000000
        /*0020*/ 	.short	0x0001
        /*0022*/ 	.short	0x0008
        /*0024*/ 	.byte	0x00, 0xf0, 0x11, 0x00


	//----- nvinfo : EIATTR_KPARAM_INFO
	.align		4
.L_140:
        /*0028*/ 	.byte	0x04, 0x17
        /*002a*/ 	.short	(.L_142 - .L_141)
.L_141:
        /*002c*/ 	.word	0x00000000
        /*0030*/ 	.short	0x0000
        /*0032*/ 	.short	0x0000
        /*0034*/ 	.byte	0x00, 0xf5, 0x21, 0x00


	//----- nvinfo : EIATTR_SPARSE_MMA_MASK
	.align		4
.L_142:
        /*0038*/ 	.byte	0x03, 0x50
        /*003a*/ 	.short	0x0000


	//----- nvinfo : EIATTR_MAXREG_COUNT
	.align		4
        /*003c*/ 	.byte	0x03, 0x1b
        /*003e*/ 	.short	0x00ff


	//----- nvinfo : EIATTR_MERCURY_ISA_VERSION
	.align		4
        /*0040*/ 	.byte	0x03, 0x5f
        /*0042*/ 	.short	0x0101


	//----- nvinfo : EIATTR_VRC_CTA_INIT_COUNT
	.align		4
        /*0044*/ 	.byte	0x02, 0x4a
	.zero		1
	.zero		1


	//----- nvinfo : EIATTR_EXIT_INSTR_OFFSETS
	.align		4
        /*0048*/ 	.byte	0x04, 0x1c
        /*004a*/ 	.short	(.L_144 - .L_143)


	//   ....[0]....
.L_143:
        /*004c*/ 	.word	0x00000080


	//   ....[1]....
        /*0050*/ 	.word	0x00002820


	//----- nvinfo : EIATTR_CRS_STACK_SIZE
	.align		4
.L_144:
        /*0054*/ 	.byte	0x04, 0x1e
        /*0056*/ 	.short	(.L_146 - .L_145)
.L_145:
        /*0058*/ 	.word	0x00000000


	//----- nvinfo : EIATTR_CBANK_PARAM_SIZE
	.align		4
.L_146:
        /*005c*/ 	.byte	0x03, 0x19
        /*005e*/ 	.short	0x0018


	//----- nvinfo : EIATTR_PARAM_CBANK
	.align		4
        /*0060*/ 	.byte	0x04, 0x0a
        /*0062*/ 	.short	(.L_148 - .L_147)
	.align		4
.L_147:
        /*0064*/ 	.word	index@(.nv.constant0._Z11init_randomPfim)
        /*0068*/ 	.short	0x0380
        /*006a*/ 	.short	0x0018


	//----- nvinfo : EIATTR_SW_WAR
	.align		4
.L_148:
        /*006c*/ 	.byte	0x04, 0x36
        /*006e*/ 	.short	(.L_150 - .L_149)
.L_149:
        /*0070*/ 	.word	0x00000008
.L_150:


//--------------------- .nv.callgraph             --------------------------
	.section	.nv.callgraph,"",@"SHT_CUDA_CALLGRAPH"
	.align	4
	.sectionentsize	8
	.align		4
        /*0000*/ 	.word	0x00000000
	.align		4
        /*0004*/ 	.word	0xffffffff
	.align		4
        /*0008*/ 	.word	0x00000000
	.align		4
        /*000c*/ 	.word	0xfffffffe
	.align		4
        /*0010*/ 	.word	0x00000000
	.align		4
        /*0014*/ 	.word	0xfffffffd
	.align		4
        /*0018*/ 	.word	0x00000000
	.align		4
        /*001c*/ 	.word	0xfffffffc


//--------------------- .nv.constant4             --------------------------
	.section	.nv.constant4,"a",@progbits
	.align	8
	.align		8
.nv.constant4:
        /*0000*/ 	.dword	precalc_xorwow_matrix
	.align		8
        /*0008*/ 	.dword	precalc_xorwow_offset_matrix
	.align		8
        /*0010*/ 	.dword	mrg32k3aM1
	.align		8
        /*0018*/ 	.dword	mrg32k3aM2
	.align		8
        /*0020*/ 	.dword	mrg32k3aM1SubSeq
	.align		8
        /*0028*/ 	.dword	mrg32k3aM2SubSeq
	.align		8
        /*0030*/ 	.dword	mrg32k3aM1Seq
	.align		8
        /*0038*/ 	.dword	mrg32k3aM2Seq


//--------------------- .nv.constant3             --------------------------
	.section	.nv.constant3,"a",@progbits
	.align	8
.nv.constant3:
	.type		__cr_lgamma_table,@object
	.size		__cr_lgamma_table,(.L_8 - __cr_lgamma_table)
__cr_lgamma_table:
        /*0000*/ 	.byte	0x00, 0x00, 0x00, 0x00, 0x00, 0x00, 0x00, 0x00, 0x00, 0x00, 0x00, 0x00, 0x00, 0x00, 0x00, 0x00
        /*0010*/ 	.byte	0xef, 0x39, 0xfa, 0xfe, 0x42, 0x2e, 0xe6, 0x3f, 0x02, 0x20, 0x2a, 0xfa, 0x0b, 0xab, 0xfc, 0x3f
        /*0020*/ 	.byte	0xf9, 0x2c, 0x92, 0x7c, 0xa7, 0x6c, 0x09, 0x40, 0xc9, 0x79, 0x44, 0x3c, 0x64, 0x26, 0x13, 0x40
        /*0030*/ 	.byte	0xca, 0x01, 0xcf, 0x3a, 0x27, 0x51, 0x1a, 0x40, 0x30, 0xcc, 0x2d, 0xf3, 0xe1, 0x0c, 0x21, 0x40
        /*0040*/ 	.byte	0x0d, 0xb7, 0xfc, 0x82, 0x8e, 0x35, 0x25, 0x40
.L_8:


//--------------------- .text._Z11compute_msePKfS0_Pfi --------------------------
	.section	.text._Z11compute_msePKfS0_Pfi,"ax",@progbits
	.align	128
        .global         _Z11compute_msePKfS0_Pfi
        .type           _Z11compute_msePKfS0_Pfi,@function
        .size           _Z11compute_msePKfS0_Pfi,(.L_x_31 - _Z11compute_msePKfS0_Pfi)
        .other          _Z11compute_msePKfS0_Pfi,@"STO_CUDA_ENTRY STV_DEFAULT"
_Z11compute_msePKfS0_Pfi:
.text._Z11compute_msePKfS0_Pfi:
[----:B------:R-:W-:Y:S01]  /*0000*/  LDC R1, c[0x0][0x37c] ;  /* 0x0000df00ff017b82 */ /* 0x000fe20000000800 */
[----:B------:R-:W0:Y:S07]  /*0010*/  S2R R0, SR_TID.X ;  /* 0x0000000000007919 */ /* 0x000e2e0000002100 */
[----:B------:R-:W0:Y:S01]  /*0020*/  S2UR UR4, SR_CTAID.X ;  /* 0x00000000000479c3 */ /* 0x000e220000002500 */
[----:B------:R-:W1:Y:S07]  /*0030*/  LDCU UR5, c[0x0][0x398] ;  /* 0x00007300ff0577ac */ /* 0x000e6e0008000800 */
[----:B------:R-:W0:Y:S02]  /*0040*/  LDC R9, c[0x0][0x360] ;  /* 0x0000d800ff097b82 */ /* 0x000e240000000800 */
[----:B0-----:R-:W-:-:S05]  /*0050*/  IMAD R9, R9, UR4, R0 ;  /* 0x0000000409097c24 */ /* 0x001fca000f8e0200 */
[----:B-1----:R-:W-:-:S13]  /*0060*/  ISETP.GE.AND P0, PT, R9, UR5, PT ;  /* 0x0000000509007c0c */ /* 0x002fda000bf06270 */
[----:B------:R-:W-:Y:S05]  /*0070*/  @P0 EXIT ;  /* 0x000000000000094d */ /* 0x000fea0003800000 */
[----:B------:R-:W0:Y:S01]  /*0080*/  LDC.64 R2, c[0x0][0x380] ;  /* 0x0000e000ff027b82 */ /* 0x000e220000000a00 */
[----:B------:R-:W1:Y:S07]  /*0090*/  LDCU.64 UR4, c[0x0][0x358] ;  /* 0x00006b00ff0477ac */ /* 0x000e6e0008000a00 */
[----:B------:R-:W2:Y:S08]  /*00a0*/  LDC.64 R4, c[0x0][0x388] ;  /* 0x0000e200ff047b82 */ /* 0x000eb00000000a00 */
[----:B------:R-:W3:Y:S01]  /*00b0*/  LDC.64 R6, c[0x0][0x390] ;  /* 0x0000e400ff067b82 */ /* 0x000ee20000000a00 */
[----:B0-----:R-:W-:-:S06]  /*00c0*/  IMAD.WIDE R2, R9, 0x4, R2 ;  /* 0x0000000409027825 */ /* 0x001fcc00078e0202 */
[----:B-1----:R-:W4:Y:S01]  /*00d0*/  LDG.E.CONSTANT R2, desc[UR4][R2.64] ;  /* 0x0000000402027981 */ /* 0x002f22000c1e9900 */
[----:B--2---:R-:W-:-:S06]  /*00e0*/  IMAD.WIDE R4, R9, 0x4, R4 ;  /* 0x0000000409047825 */ /* 0x004fcc00078e0204 */
[----:B------:R-:W4:Y:S01]  /*00f0*/  LDG.E.CONSTANT R5, desc[UR4][R4.64] ;  /* 0x0000000404057981 */ /* 0x000f22000c1e9900 */
[----:B---3--:R-:W-:-:S04]  /*0100*/  IMAD.WIDE R6, R9, 0x4, R6 ;  /* 0x0000000409067825 */ /* 0x008fc800078e0206 */
[----:B----4-:R-:W-:-:S04]  /*0110*/  FADD R0, R2, -R5 ;  /* 0x8000000502007221 */ /* 0x010fc80000000000 */
[----:B------:R-:W-:-:S05]  /*0120*/  FMUL R9, R0, R0 ;  /* 0x0000000000097220 */ /* 0x000fca0000400000 */
[----:B------:R-:W-:Y:S01]  /*0130*/  STG.E desc[UR4][R6.64], R9 ;  /* 0x0000000906007986 */ /* 0x000fe2000c101904 */
[----:B------:R-:W-:Y:S05]  /*0140*/  EXIT ;  /* 0x000000000000794d */ /* 0x000fea0003800000 */
.L_x_0:
[----:B------:R-:W-:-:S00]  /*0150*/  BRA `(.L_x_0) ;  /* 0xfffffffc00fc7947 */ /* 0x000fc0000383ffff */
[----:B------:R-:W-:-:S00]  /*0160*/  NOP ;  /* 0x0000000000007918 */ /* 0x000fc00000000000 */
        /* <DEDUP_REMOVED lines=9> */
.L_x_31:


//--------------------- .text._Z8mlp_rankPKfS0_S0_Pfii --------------------------
	.section	.text._Z8mlp_rankPKfS0_S0_Pfii,"ax",@progbits
	.align	128
        .global         _Z8mlp_rankPKfS0_S0_Pfii
        .type           _Z8mlp_rankPKfS0_S0_Pfii,@function
        .size           _Z8mlp_rankPKfS0_S0_Pfii,(.L_x_32 - _Z8mlp_rankPKfS0_S0_Pfii)
        .other          _Z8mlp_rankPKfS0_S0_Pfii,@"STO_CUDA_ENTRY STV_DEFAULT"
_Z8mlp_rankPKfS0_S0_Pfii:
.text._Z8mlp_rankPKfS0_S0_Pfii:
        /* <DEDUP_REMOVED lines=8> */
[----:B------:R-:W0:Y:S01]  /*0080*/  LDCU UR4, c[0x0][0x3a4] ;  /* 0x00007480ff0477ac */ /* 0x000e220008000800 */
[----:B------:R-:W-:Y:S01]  /*0090*/  HFMA2 R103, -RZ, RZ, 0, 0 ;  /* 0x00000000ff677431 */ /* 0x000fe200000001ff */
[----:B------:R-:W-:Y:S01]  /*00a0*/  CS2R R6, SRZ ;  /* 0x0000000000067805 */ /* 0x000fe2000001ff00 */
        /* <DEDUP_REMOVED lines=15> */
[----:B0-----:R-:W-:Y:S01]  /*01a0*/  UISETP.GE.AND UP0, UPT, UR4, 0x1, UPT ;  /* 0x000000010400788c */ /* 0x001fe2000bf06270 */
        /* <DEDUP_REMOVED lines=13> */
[----:B------:R-:W-:-:S02]  /*0280*/  CS2R R34, SRZ ;  /* 0x0000000000227805 */ /* 0x000fc4000001ff00 */
[----:B------:R-:W-:Y:S02]  /*0290*/  CS2R R36, SRZ ;  /* 0x0000000000247805 */ /* 0x000fe4000001ff00 */
[----:B------:R-:W-:Y:S02]  /*02a0*/  CS2R R38, SRZ ;  /* 0x0000000000267805 */ /* 0x000fe4000001ff00 */
[----:B------:R-:W-:Y:S02]  /*02b0*/  CS2R R40, SRZ ;  /* 0x0000000000287805 */ /* 0x000fe4000001ff00 */
[----:B------:R-:W-:Y:S02]  /*02c0*/  CS2R R42, SRZ ;  /* 0x00000000002a7805 */ /* 0x000fe4000001ff00 */
[----:B------:R-:W-:Y:S02]  /*02d0*/  CS2R R44, SRZ ;  /* 0x00000000002c7805 */ /* 0x000fe4000001ff00 */
        /* <DEDUP_REMOVED lines=28> */
[----:B------:R-:W-:Y:S01]  /*04a0*/  MOV R105, RZ ;  /* 0x000000ff00697202 */ /* 0x000fe20000000f00 */
[----:B------:R-:W0:Y:S01]  /*04b0*/  LDCU.64 UR6, c[0x0][0x358] ;  /* 0x00006b00ff0677ac */ /* 0x000e220008000a00 */
[----:B------:R-:W-:Y:S02]  /*04c0*/  MOV R109, RZ ;  /* 0x000000ff006d7202 */ /* 0x000fe40000000f00 */
[----:B------:R-:W-:-:S02]  /*04d0*/  MOV R113, RZ ;  /* 0x000000ff00717202 */ /* 0x000fc40000000f00 */
[----:B------:R-:W-:Y:S02]  /*04e0*/  MOV R117, RZ ;  /* 0x000000ff00757202 */ /* 0x000fe40000000f00 */
[----:B------:R-:W-:Y:S02]  /*04f0*/  MOV R121, RZ ;  /* 0x000000ff00797202 */ /* 0x000fe40000000f00 */
[----:B------:R-:W-:Y:S02]  /*0500*/  MOV R125, RZ ;  /* 0x000000ff007d7202 */ /* 0x000fe40000000f00 */
[----:B------:R-:W-:Y:S02]  /*0510*/  MOV R129, RZ ;  /* 0x000000ff00817202 */ /* 0x000fe40000000f00 */
        /* <DEDUP_REMOVED lines=8> */
[----:B------:R-:W-:Y:S01]  /*05a0*/  MOV R165, RZ ;  /* 0x000000ff00a57202 */ /* 0x000fe20000000f00 */
[----:B0-----:R-:W-:Y:S06]  /*05b0*/  BRA.U !UP0, `(.L_x_1) ;  /* 0x0000001508847547 */ /* 0x001fec000b800000 */
[----:B------:R-:W-:Y:S02]  /*05c0*/  SHF.L.U32 R104, R104, 0x7, RZ ;  /* 0x0000000768687819 */ /* 0x000fe400000006ff */
[----:B------:R-:W-:Y:S02]  /*05d0*/  MOV R102, RZ ;  /* 0x000000ff00667202 */ /* 0x000fe40000000f00 */
[----:B------:R-:W-:-:S07]  /*05e0*/  MOV R7, RZ ;  /* 0x000000ff00077202 */ /* 0x000fce0000000f00 */
.L_x_3:
[----:B------:R-:W0:Y:S01]  /*05f0*/  LDC.64 R2, c[0x0][0x388] ;  /* 0x0000e200ff027b82 */ /* 0x000e220000000a00 */
[----:B------:R-:W-:Y:S01]  /*0600*/  HFMA2 R106, -RZ, RZ, 0, 0 ;  /* 0x00000000ff6a7431 */ /* 0x000fe200000001ff */
[----:B------:R-:W-:Y:S01]  /*0610*/  MOV R0, R104 ;  /* 0x0000006800007202 */ /* 0x000fe20000000f00 */
[----:B------:R-:W-:Y:S01]  /*0620*/  UMOV UR4, URZ ;  /* 0x000000ff00047c82 */ /* 0x000fe20008000000 */
[----:B0-----:R-:W-:-:S03]  /*0630*/  IMAD.WIDE.U32 R2, R102, 0x200, R2 ;  /* 0x0000020066027825 */ /* 0x001fc600078e0002 */
[----:B------:R-:W-:-:S04]  /*0640*/  IADD3 R4, P0, PT, R2, 0x20, RZ ;  /* 0x0000002002047810 */ /* 0x000fc80007f1e0ff */
[----:B------:R-:W-:-:S09]  /*0650*/  IADD3.X R5, PT, PT, RZ, R3, RZ, P0, !PT ;  /* 0x00000003ff057210 */ /* 0x000fd200007fe4ff */
.L_x_2:
[----:B------:R-:W0:Y:S01]  /*0660*/  LDC.64 R2, c[0x0][0x380] ;  /* 0x0000e000ff027b82 */ /* 0x000e220000000a00 */
[----:B------:R-:W2:Y:S04]  /*0670*/  LDG.E.CONSTANT R110, desc[UR6][R4.64+-0x20] ;  /* 0xffffe006046e7981 */ /* 0x000ea8000c1e9900 */
[----:B------:R-:W3:Y:S04]  /*0680*/  LDG.E.CONSTANT R114, desc[UR6][R4.64+-0x1c] ;  /* 0xffffe40604727981 */ /* 0x000ee8000c1e9900 */
[----:B------:R-:W4:Y:S04]  /*0690*/  LDG.E.CONSTANT R118, desc[UR6][R4.64+-0x18] ;  /* 0xffffe80604767981 */ /* 0x000f28000c1e9900 */
[----:B------:R-:W5:Y:S04]  /*06a0*/  LDG.E.CONSTANT R144, desc[UR6][R4.64+-0x14] ;  /* 0xffffec0604907981 */ /* 0x000f68000c1e9900 */
[----:B------:R-:W5:Y:S04]  /*06b0*/  LDG.E.CONSTANT R120, desc[UR6][R4.64+-0x10] ;  /* 0xfffff00604787981 */ /* 0x000f68000c1e9900 */
[----:B------:R-:W5:Y:S01]  /*06c0*/  LDG.E.CONSTANT R150, desc[UR6][R4.64+-0xc] ;  /* 0xfffff40604967981 */ /* 0x000f62000c1e9900 */
[----:B0-----:R-:W-:-:S03]  /*06d0*/  IMAD.WIDE R2, R0, 0x4, R2 ;  /* 0x0000000400027825 */ /* 0x001fc600078e0202 */
[----:B------:R-:W5:Y:S04]  /*06e0*/  LDG.E.CONSTANT R154, desc[UR6][R4.64+-0x8] ;  /* 0xfffff806049a7981 */ /* 0x000f68000c1e9900 */
[----:B------:R-:W2:Y:S04]  /*06f0*/  LDG.E.CONSTANT R108, desc[UR6][R2.64] ;  /* 0x00000006026c7981 */ /* 0x000ea8000c1e9900 */
[----:B------:R-:W3:Y:S04]  /*0700*/  LDG.E.CONSTANT R112, desc[UR6][R2.64+0x4] ;  /* 0x0000040602707981 */ /* 0x000ee8000c1e9900 */
[----:B------:R-:W4:Y:S04]  /*0710*/  LDG.E.CONSTANT R116, desc[UR6][R2.64+0x8] ;  /* 0x0000080602747981 */ /* 0x000f28000c1e9900 */
[----:B------:R-:W5:Y:S04]  /*0720*/  LDG.E.CONSTANT R142, desc[UR6][R2.64+0xc] ;  /* 0x00000c06028e7981 */ /* 0x000f68000c1e9900 */
        /* <DEDUP_REMOVED lines=13> */
[----:B------:R-:W5:Y:S01]  /*0800*/  LDG.E.CONSTANT R128, desc[UR6][R4.64+0x1c] ;  /* 0x00001c0604807981 */ /* 0x000f62000c1e9900 */
[----:B--2---:R-:W-:-:S03]  /*0810*/  FFMA R108, R108, R110, R106 ;  /* 0x0000006e6c6c7223 */ /* 0x004fc6000000006a */
[----:B------:R-:W2:Y:S01]  /*0820*/  LDG.E.CONSTANT R110, desc[UR6][R2.64+0x30] ;  /* 0x00003006026e7981 */ /* 0x000ea2000c1e9900 */
[----:B---3--:R-:W-:-:S03]  /*0830*/  FFMA R108, R112, R114, R108 ;  /* 0x00000072706c7223 */ /* 0x008fc6000000006c */
[----:B------:R-:W3:Y:S01]  /*0840*/  LDG.E.CONSTANT R114, desc[UR6][R2.64+0x28] ;  /* 0x0000280602727981 */ /* 0x000ee2000c1e9900 */
[----:B----4-:R-:W-:-:S03]  /*0850*/  FFMA R140, R116, R118, R108 ;  /* 0x00000076748c7223 */ /* 0x010fc6000000006c */
[----:B------:R-:W4:Y:S04]  /*0860*/  LDG.E.CONSTANT R118, desc[UR6][R2.64+0x20] ;  /* 0x0000200602767981 */ /* 0x000f28000c1e9900 */
[----:B------:R-:W2:Y:S04]  /*0870*/  LDG.E.CONSTANT R116, desc[UR6][R2.64+0x24] ;  /* 0x0000240602747981 */ /* 0x000ea8000c1e9900 */
[----:B------:R-:W3:Y:S04]  /*0880*/  LDG.E.CONSTANT R112, desc[UR6][R2.64+0x2c] ;  /* 0x00002c0602707981 */ /* 0x000ee8000c1e9900 */
[----:B------:R-:W3:Y:S04]  /*0890*/  LDG.E.CONSTANT R108, desc[UR6][R2.64+0x34] ;  /* 0x00003406026c7981 */ /* 0x000ee8000c1e9900 */
[----:B------:R5:W3:Y:S02]  /*08a0*/  LDG.E.CONSTANT R106, desc[UR6][R2.64+0x38] ;  /* 0x00003806026a7981 */ /* 0x000ae4000c1e9900 */
[----:B-----5:R-:W-:-:S04]  /*08b0*/  FFMA R3, R142, R144, R140 ;  /* 0x000000908e037223 */ /* 0x020fc8000000008c */
[----:B------:R-:W-:-:S04]  /*08c0*/  FFMA R3, R146, R120, R3 ;  /* 0x0000007892037223 */ /* 0x000fc80000000003 */
[----:B------:R-:W-:-:S04]  /*08d0*/  FFMA R3, R148, R150, R3 ;  /* 0x0000009694037223 */ /* 0x000fc80000000003 */
[----:B------:R-:W-:-:S04]  /*08e0*/  FFMA R3, R152, R154, R3 ;  /* 0x0000009a98037223 */ /* 0x000fc80000000003 */
[----:B------:R-:W-:Y:S01]  /*08f0*/  FFMA R3, R122, R156, R3 ;  /* 0x0000009c7a037223 */ /* 0x000fe20000000003 */
[----:B------:R-:W-:-:S04]  /*0900*/  UIADD3 UR4, UPT, UPT, UR4, 0x10, URZ ;  /* 0x0000001004047890 */ /* 0x000fc8000fffe0ff */
[----:B------:R-:W-:Y:S01]  /*0910*/  UISETP.NE.AND UP0, UPT, UR4, 0x80, UPT ;  /* 0x000000800400788c */ /* 0x000fe2000bf05270 */
[----:B------:R-:W-:Y:S02]  /*0920*/  IADD3 R4, P0, PT, R4, 0x40, RZ ;  /* 0x0000004004047810 */ /* 0x000fe40007f1e0ff */
[----:B------:R-:W-:Y:S02]  /*0930*/  IADD3 R0, PT, PT, R0, 0x10, RZ ;  /* 0x0000001000007810 */ /* 0x000fe40007ffe0ff */
[----:B------:R-:W-:Y:S01]  /*0940*/  IADD3.X R5, PT, PT, RZ, R5, RZ, P0, !PT ;  /* 0x00000005ff057210 */ /* 0x000fe200007fe4ff */
[----:B----4-:R-:W-:-:S04]  /*0950*/  FFMA R3, R118, R158, R3 ;  /* 0x0000009e76037223 */ /* 0x010fc80000000003 */
[----:B--2---:R-:W-:-:S04]  /*0960*/  FFMA R3, R116, R138, R3 ;  /* 0x0000008a74037223 */ /* 0x004fc80000000003 */
[----:B---3--:R-:W-:-:S04]  /*0970*/  FFMA R3, R114, R136, R3 ;  /* 0x0000008872037223 */ /* 0x008fc80000000003 */
[----:B------:R-:W-:-:S04]  /*0980*/  FFMA R3, R112, R134, R3 ;  /* 0x0000008670037223 */ /* 0x000fc80000000003 */
[----:B------:R-:W-:-:S04]  /*0990*/  FFMA R3, R110, R132, R3 ;  /* 0x000000846e037223 */ /* 0x000fc80000000003 */
[----:B------:R-:W-:-:S04]  /*09a0*/  FFMA R3, R108, R130, R3 ;  /* 0x000000826c037223 */ /* 0x000fc80000000003 */
[----:B------:R-:W-:-:S04]  /*09b0*/  FFMA R3, R106, R124, R3 ;  /* 0x0000007c6a037223 */ /* 0x000fc80000000003 */
[----:B------:R-:W-:Y:S01]  /*09c0*/  FFMA R106, R126, R128, R3 ;  /* 0x000000807e6a7223 */ /* 0x000fe20000000003 */
[----:B------:R-:W-:Y:S06]  /*09d0*/  BRA.U UP0, `(.L_x_2) ;  /* 0xfffffffd00207547 */ /* 0x000fec000b83ffff */
[----:B------:R-:W0:Y:S01]  /*09e0*/  LDC.64 R2, c[0x0][0x390] ;  /* 0x0000e400ff027b82 */ /* 0x000e220000000a00 */
[----:B------:R-:W-:Y:S01]  /*09f0*/  SHF.L.U32 R5, R102, 0x7, RZ ;  /* 0x0000000766057819 */ /* 0x000fe200000006ff */
[----:B------:R-:W-:Y:S01]  /*0a00*/  FMUL R0, R106, 0.044714998453855514526 ;  /* 0x3d3727136a007820 */ /* 0x000fe20000400000 */
[----:B------:R-:W-:Y:S01]  /*0a10*/  HFMA2 R150, -RZ, RZ, 1.125, -9232 ;  /* 0x3c80f082ff967431 */ /* 0x000fe200000001ff */
[----:B------:R-:W-:Y:S01]  /*0a20*/  MOV R146, 0x3f800000 ;  /* 0x3f80000000927802 */ /* 0x000fe20000000f00 */
[----:B------:R-:W1:Y:S01]  /*0a30*/  LDCU UR4, c[0x0][0x3a4] ;  /* 0x00007480ff0477ac */ /* 0x000e620008000800 */
[----:B0-----:R-:W-:-:S05]  /*0a40*/  IMAD.WIDE.U32 R2, R5, 0x4, R2 ;  /* 0x0000000405027825 */ /* 0x001fca00078e0002 */
        /* <DEDUP_REMOVED lines=17> */
[----:B------:R-:W-:-:S03]  /*0b60*/  FMUL R0, R106, R0 ;  /* 0x000000006a007220 */ /* 0x000fc60000400000 */
[----:B------:R-:W5:Y:S01]  /*0b70*/  LDG.E.CONSTANT R5, desc[UR6][R2.64+0x3c] ;  /* 0x00003c0602057981 */ /* 0x000f62000c1e9900 */
[----:B------:R-:W-:-:S03]  /*0b80*/  FFMA R0, R106, R0, R106 ;  /* 0x000000006a007223 */ /* 0x000fc6000000006a */
[----:B------:R-:W5:Y:S01]  /*0b90*/  LDG.E.CONSTANT R108, desc[UR6][R2.64+0x40] ;  /* 0x00004006026c7981 */ /* 0x000f62000c1e9900 */
[----:B------:R-:W-:-:S03]  /*0ba0*/  FMUL R142, R0, 0.79788458347320556641 ;  /* 0x3f4c422a008e7820 */ /* 0x000fc60000400000 */
[----:B------:R-:W5:Y:S01]  /*0bb0*/  LDG.E.CONSTANT R152, desc[UR6][R2.64+0x9c] ;  /* 0x00009c0602987981 */ /* 0x000f62000c1e9900 */
[----:B------:R-:W-:-:S03]  /*0bc0*/  FMUL R0, |R142|, 2.8853900432586669922 ;  /* 0x4038aa3b8e007820 */ /* 0x000fc60000400200 */
[----:B------:R-:W5:Y:S03]  /*0bd0*/  LDG.E.CONSTANT R154, desc[UR6][R2.64+0xa0] ;  /* 0x0000a006029a7981 */ /* 0x000f66000c1e9900 */
[----:B------:R-:W0:Y:S01]  /*0be0*/  MUFU.EX2 R0, R0 ;  /* 0x0000000000007308 */ /* 0x000e220000000800 */
[----:B------:R-:W-:Y:S01]  /*0bf0*/  FMUL R148, R142, R142 ;  /* 0x0000008e8e947220 */ /* 0x000fe20000400000 */
[----:B------:R-:W5:Y:S01]  /*0c00*/  LDG.E.CONSTANT R156, desc[UR6][R2.64+0xa4] ;  /* 0x0000a406029c7981 */ /* 0x000f62000c1e9900 */
[----:B0-----:R-:W-:-:S06]  /*0c10*/  FADD R144, R0, 1 ;  /* 0x3f80000000907421 */ /* 0x001fcc0000000000 */
[----:B------:R-:W0:Y:S01]  /*0c20*/  MUFU.RCP R144, R144 ;  /* 0x0000009000907308 */ /* 0x000e220000001000 */
[----:B------:R-:W-:Y:S01]  /*0c30*/  FFMA R150, R148, R150, -0.052303962409496307373 ;  /* 0xbd563cae94967423 */ /* 0x000fe20000000096 */
[----:B------:R-:W-:-:S03]  /*0c40*/  FSETP.GE.AND P1, PT, |R142|, 0.60000002384185791016, PT ;  /* 0x3f19999a8e00780b */ /* 0x000fc60003f26200 */
[----:B------:R-:W-:Y:S01]  /*0c50*/  FFMA R150, R148, R150, 0.1331529766321182251 ;  /* 0x3e08594194967423 */ /* 0x000fe20000000096 */
[----:B------:R-:W-:-:S03]  /*0c60*/  FSETP.GE.AND P0, PT, |R142|, 9.010913848876953125, PT ;  /* 0x41102cb48e00780b */ /* 0x000fc60003f06200 */
[----:B------:R-:W-:Y:S02]  /*0c70*/  FFMA R0, R148, R150, -0.33332768082618713379 ;  /* 0xbeaaa9ed94007423 */ /* 0x000fe40000000096 */
[----:B------:R-:W5:Y:S01]  /*0c80*/  LDG.E.CONSTANT R150, desc[UR6][R2.64+0x98] ;  /* 0x0000980602967981 */ /* 0x000f62000c1e9900 */
[----:B0-----:R-:W-:Y:S01]  /*0c90*/  FFMA R146, R144, -2, R146 ;  /* 0xc000000090927823 */ /* 0x001fe20000000092 */
[----:B------:R-:W-:Y:S02]  /*0ca0*/  FFMA R0, R148, R0, RZ ;  /* 0x0000000094007223 */ /* 0x000fe400000000ff */
[----:B------:R-:W5:Y:S02]  /*0cb0*/  LDG.E.CONSTANT R144, desc[UR6][R2.64+0x8c] ;  /* 0x00008c0602907981 */ /* 0x000f64000c1e9900 */
[----:B------:R-:W-:Y:S02]  /*0cc0*/  FSEL R146, R146, 1, !P0 ;  /* 0x3f80000092927808 */ /* 0x000fe40004000000 */
[----:B------:R-:W5:Y:S02]  /*0cd0*/  LDG.E.CONSTANT R148, desc[UR6][R2.64+0x94] ;  /* 0x0000940602947981 */ /* 0x000f64000c1e9900 */
[--C-:B------:R-:W-:Y:S01]  /*0ce0*/  LOP3.LUT R146, R146, 0x80000000, R142.reuse, 0xb8, !PT ;  /* 0x8000000092927812 */ /* 0x100fe200078eb88e */
[----:B------:R-:W-:Y:S01]  /*0cf0*/  @!P1 FFMA R146, R142, R0, R142 ;  /* 0x000000008e929223 */ /* 0x000fe2000000008e */
[----:B------:R-:W-:Y:S01]  /*0d00*/  FMUL R0, R106, 0.5 ;  /* 0x3f0000006a007820 */ /* 0x000fe20000400000 */
[----:B------:R-:W5:Y:S02]  /*0d10*/  LDG.E.CONSTANT R142, desc[UR6][R2.64+0x88] ;  /* 0x00008806028e7981 */ /* 0x000f64000c1e9900 */
[----:B------:R-:W-:-:S02]  /*0d20*/  FADD R146, R146, 1 ;  /* 0x3f80000092927421 */ /* 0x000fc40000000000 */
[----:B------:R-:W5:Y:S02]  /*0d30*/  LDG.E.CONSTANT R106, desc[UR6][R2.64+0xb0] ;  /* 0x0000b006026a7981 */ /* 0x000f64000c1e9900 */
[----:B------:R-:W-:Y:S02]  /*0d40*/  FMUL R0, R0, R146 ;  /* 0x0000009200007220 */ /* 0x000fe40000400000 */
[----:B------:R-:W5:Y:S02]  /*0d50*/  LDG.E.CONSTANT R146, desc[UR6][R2.64+0x90] ;  /* 0x0000900602927981 */ /* 0x000f64000c1e9900 */
[C---:B--2---:R-:W-:Y:S02]  /*0d60*/  FFMA R7, R0.reuse, R140, R7 ;  /* 0x0000008c00077223 */ /* 0x044fe40000000007 */
[----:B------:R-:W2:Y:S01]  /*0d70*/  LDG.E.CONSTANT R140, desc[UR6][R2.64+0x84] ;  /* 0x00008406028c7981 */ /* 0x000ea2000c1e9900 */
[----:B---3--:R-:W-:-:S03]  /*0d80*/  FFMA R100, R0, R138, R100 ;  /* 0x0000008a00647223 */ /* 0x008fc60000000064 */
[----:B------:R-:W3:Y:S01]  /*0d90*/  LDG.E.CONSTANT R138, desc[UR6][R2.64+0x80] ;  /* 0x00008006028a7981 */ /* 0x000ee2000c1e9900 */
[----:B----4-:R-:W-:-:S03]  /*0da0*/  FFMA R98, R0, R136, R98 ;  /* 0x0000008800627223 */ /* 0x010fc60000000062 */
[----:B------:R-:W4:Y:S01]  /*0db0*/  LDG.E.CONSTANT R136, desc[UR6][R2.64+0x7c] ;  /* 0x00007c0602887981 */ /* 0x000f22000c1e9900 */
[----:B-----5:R-:W-:-:S03]  /*0dc0*/  FFMA R96, R0, R134, R96 ;  /* 0x0000008600607223 */ /* 0x020fc60000000060 */
[----:B------:R-:W5:Y:S01]  /*0dd0*/  LDG.E.CONSTANT R134, desc[UR6][R2.64+0x78] ;  /* 0x0000780602867981 */ /* 0x000f62000c1e9900 */
[----:B------:R-:W-:-:S03]  /*0de0*/  FFMA R94, R0, R132, R94 ;  /* 0x00000084005e7223 */ /* 0x000fc6000000005e */
        /* <DEDUP_REMOVED lines=45> */
[----:B--2---:R-:W-:-:S03]  /*10c0*/  FFMA R34, R0, R140, R34 ;  /* 0x0000008c00227223 */ /* 0x004fc60000000022 */
        /* <DEDUP_REMOVED lines=33> */
[C---:B------:R-:W-:Y:S01]  /*12e0*/  FFMA R18, R0.reuse, R156, R18 ;  /* 0x0000009c00127223 */ /* 0x040fe20000000012 */
[C---:B------:R-:W-:Y:S02]  /*12f0*/  FFMA R16, R0.reuse, R5, R16 ;  /* 0x0000000500107223 */ /* 0x040fe40000000010 */
[----:B------:R-:W5:Y:S01]  /*1300*/  LDG.E.CONSTANT R156, desc[UR6][R2.64+0x110] ;  /* 0x00011006029c7981 */ /* 0x000f62000c1e9900 */
[----:B------:R-:W-:-:S03]  /*1310*/  FFMA R119, R0, R108, R119 ;  /* 0x0000006c00777223 */ /* 0x000fc60000000077 */
[----:B------:R-:W5:Y:S01]  /*1320*/  LDG.E.CONSTANT R5, desc[UR6][R2.64+0x120] ;  /* 0x0001200602057981 */ /* 0x000f62000c1e9900 */
[----:B------:R-:W-:-:S03]  /*1330*/  FFMA R129, R0, R152, R129 ;  /* 0x0000009800817223 */ /* 0x000fc60000000081 */
[----:B------:R-:W5:Y:S01]  /*1340*/  LDG.E.CONSTANT R152, desc[UR6][R2.64+0x178] ;  /* 0x0001780602987981 */ /* 0x000f62000c1e9900 */
[----:B------:R-:W-:-:S03]  /*1350*/  FFMA R127, R0, R154, R127 ;  /* 0x0000009a007f7223 */ /* 0x000fc6000000007f */
[----:B------:R-:W5:Y:S04]  /*1360*/  LDG.E.CONSTANT R154, desc[UR6][R2.64+0x17c] ;  /* 0x00017c06029a7981 */ /* 0x000f68000c1e9900 */
        /* <DEDUP_REMOVED lines=103> */
[----:B------:R-:W-:-:S04]  /*19e0*/  IADD3 R102, PT, PT, R102, 0x1, RZ ;  /* 0x0000000166667810 */ /* 0x000fc80007ffe0ff */
[----:B-1----:R-:W-:Y:S01]  /*19f0*/  ISETP.NE.AND P0, PT, R102, UR4, PT ;  /* 0x0000000466007c0c */ /* 0x002fe2000bf05270 */
[C---:B------:R-:W-:Y:S01]  /*1a00*/  FFMA R63, R0.reuse, R5, R63 ;  /* 0x00000005003f7223 */ /* 0x040fe2000000003f */
        /* <DEDUP_REMOVED lines=10> */
[C---:B--2---:R-:W-:Y:S01]  /*1ab0*/  FFMA R25, R0.reuse, R140, R25 ;  /* 0x0000008c00197223 */ /* 0x044fe20000000019 */
[C---:B---3--:R-:W-:Y:S01]  /*1ac0*/  FFMA R27, R0.reuse, R138, R27 ;  /* 0x0000008a001b7223 */ /* 0x048fe2000000001b */
[C---:B----4-:R-:W-:Y:S01]  /*1ad0*/  FFMA R29, R0.reuse, R136, R29 ;  /* 0x00000088001d7223 */ /* 0x050fe2000000001d */
[C---:B-----5:R-:W-:Y:S01]  /*1ae0*/  FFMA R31, R0.reuse, R134, R31 ;  /* 0x00000086001f7223 */ /* 0x060fe2000000001f */
        /* <DEDUP_REMOVED lines=12> */
[----:B------:R-:W-:Y:S01]  /*1bb0*/  FFMA R47, R0, R4, R47 ;  /* 0x00000004002f7223 */ /* 0x000fe2000000002f */
[----:B------:R-:W-:Y:S06]  /*1bc0*/  @P0 BRA `(.L_x_3) ;  /* 0xffffffe800880947 */ /* 0x000fec000383ffff */
.L_x_1:
[----:B------:R-:W0:Y:S01]  /*1bd0*/  S2R R5, SR_TID.X ;  /* 0x0000000000057919 */ /* 0x000e220000002100 */
[----:B------:R-:W0:Y:S08]  /*1be0*/  S2UR UR4, SR_CTAID.X ;  /* 0x00000000000479c3 */ /* 0x000e300000002500 */
[----:B------:R-:W0:Y:S08]  /*1bf0*/  LDC R0, c[0x0][0x360] ;  /* 0x0000d800ff007b82 */ /* 0x000e300000000800 */
[----:B------:R-:W1:Y:S01]  /*1c00*/  LDC.64 R2, c[0x0][0x398] ;  /* 0x0000e600ff027b82 */ /* 0x000e620000000a00 */
[----:B0-----:R-:W-:-:S05]  /*1c10*/  IMAD R0, R0, UR4, R5 ;  /* 0x0000000400007c24 */ /* 0x001fca000f8e0205 */
[----:B------:R-:W-:-:S05]  /*1c20*/  SHF.L.U32 R5, R0, 0x7, RZ ;  /* 0x0000000700057819 */ /* 0x000fca00000006ff */
[----:B-1----:R-:W-:-:S05]  /*1c30*/  IMAD.WIDE R2, R5, 0x4, R2 ;  /* 0x0000000405027825 */ /* 0x002fca00078e0202 */
[----:B------:R-:W-:Y:S04]  /*1c40*/  STG.E desc[UR6][R2.64], R100 ;  /* 0x0000006402007986 */ /* 0x000fe8000c101906 */
        /* <DEDUP_REMOVED lines=126> */
[----:B------:R-:W-:Y:S01]  /*2430*/  STG.E desc[UR6][R2.64+0x1fc], R7 ;  /* 0x0001fc0702007986 */ /* 0x000fe2000c101906 */
[----:B------:R-:W-:Y:S05]  /*2440*/  EXIT ;  /* 0x000000000000794d */ /* 0x000fea0003800000 */
.L_x_4:
        /* <DEDUP_REMOVED lines=11> */
.L_x_32:


//--------------------- .text._Z8mlp_convPKfS0_Pfii --------------------------
	.section	.text._Z8mlp_convPKfS0_Pfii,"ax",@progbits
	.align	128
        .global         _Z8mlp_convPKfS0_Pfii
        .type           _Z8mlp_convPKfS0_Pfii,@function
        .size           _Z8mlp_convPKfS0_Pfii,(.L_x_33 - _Z8mlp_convPKfS0_Pfii)
        .other          _Z8mlp_convPKfS0_Pfii,@"STO_CUDA_ENTRY STV_DEFAULT"
_Z8mlp_convPKfS0_Pfii:
.text._Z8mlp_convPKfS0_Pfii:
        /* <DEDUP_REMOVED lines=9> */
[----:B------:R-:W-:Y:S01]  /*0090*/  SHF.L.U32 R3, R3, 0x7, RZ ;  /* 0x0000000703037819 */ /* 0x000fe200000006ff */
[----:B------:R-:W1:Y:S01]  /*00a0*/  LDCU.64 UR10, c[0x0][0x358] ;  /* 0x00006b00ff0a77ac */ /* 0x000e620008000a00 */
[----:B0-----:R-:W-:-:S09]  /*00b0*/  UISETP.GT.AND UP0, UPT, UR4, URZ, UPT ;  /* 0x000000ff0400728c */ /* 0x001fd2000bf04270 */
[----:B-1----:R-:W-:Y:S05]  /*00c0*/  BRA.U UP0, `(.L_x_5) ;  /* 0x0000000900247547 */ /* 0x002fea000b800000 */
[----:B------:R-:W0:Y:S01]  /*00d0*/  LDC.64 R10, c[0x0][0x390] ;  /* 0x0000e400ff0a7b82 */ /* 0x000e220000000a00 */
[C---:B------:R-:W-:Y:S01]  /*00e0*/  VIADD R7, R3.reuse, 0x20 ;  /* 0x0000002003077836 */ /* 0x040fe20000000000 */
[C---:B------:R-:W-:Y:S01]  /*00f0*/  IADD3 R9, PT, PT, R3.reuse, 0x40, RZ ;  /* 0x0000004003097810 */ /* 0x040fe20007ffe0ff */
[C---:B------:R-:W-:Y:S02]  /*0100*/  VIADD R13, R3.reuse, 0x60 ;  /* 0x00000060030d7836 */ /* 0x040fe40000000000 */
[----:B0-----:R-:W-:-:S04]  /*0110*/  IMAD.WIDE R4, R3, 0x4, R10 ;  /* 0x0000000403047825 */ /* 0x001fc800078e020a */
[--C-:B------:R-:W-:Y:S01]  /*0120*/  IMAD.WIDE R6, R7, 0x4, R10.reuse ;  /* 0x0000000407067825 */ /* 0x100fe200078e020a */
[----:B------:R-:W-:Y:S03]  /*0130*/  STG.E desc[UR10][R4.64], RZ ;  /* 0x000000ff04007986 */ /* 0x000fe6000c10190a */
[--C-:B------:R-:W-:Y:S01]  /*0140*/  IMAD.WIDE R8, R9, 0x4, R10.reuse ;  /* 0x0000000409087825 */ /* 0x100fe200078e020a */
[----:B------:R-:W-:Y:S03]  /*0150*/  STG.E desc[UR10][R4.64+0x4], RZ ;  /* 0x000004ff04007986 */ /* 0x000fe6000c10190a */
[----:B------:R-:W-:Y:S01]  /*0160*/  IMAD.WIDE R2, R13, 0x4, R10 ;  /* 0x000000040d027825 */ /* 0x000fe200078e020a */
[----:B------:R-:W-:Y:S04]  /*0170*/  STG.E desc[UR10][R4.64+0x8], RZ ;  /* 0x000008ff04007986 */ /* 0x000fe8000c10190a */
        /* <DEDUP_REMOVED lines=124> */
[----:B------:R-:W-:Y:S01]  /*0940*/  STG.E desc[UR10][R2.64+0x7c], RZ ;  /* 0x00007cff02007986 */ /* 0x000fe2000c10190a */
[----:B------:R-:W-:Y:S05]  /*0950*/  EXIT ;  /* 0x000000000000794d */ /* 0x000fea0003800000 */
.L_x_5:
[----:B------:R-:W-:Y:S01]  /*0960*/  ULOP3.LUT UR6, UR4, 0x7, URZ, 0xc0, !UPT ;  /* 0x0000000704067892 */ /* 0x000fe2000f8ec0ff */
[----:B------:R-:W-:Y:S01]  /*0970*/  HFMA2 R6, -RZ, RZ, 0, 0 ;  /* 0x00000000ff067431 */ /* 0x000fe200000001ff */
[----:B------:R-:W-:Y:S01]  /*0980*/  ULEA.HI UR5, UR4, UR4, URZ, 0x1 ;  /* 0x0000000404057291 */ /* 0x000fe2000f8f08ff */
[----:B------:R-:W-:Y:S01]  /*0990*/  SHF.R.S32.HI R4, RZ, 0x1f, R3 ;  /* 0x0000001fff047819 */ /* 0x000fe20000011403 */
[----:B------:R-:W-:Y:S02]  /*09a0*/  UIADD3 UR7, UPT, UPT, UR6, -0x1, URZ ;  /* 0xffffffff06077890 */ /* 0x000fe4000fffe0ff */
[----:B------:R-:W-:Y:S02]  /*09b0*/  ULOP3.LUT UR8, UR4, 0x3, URZ, 0xc0, !UPT ;  /* 0x0000000304087892 */ /* 0x000fe4000f8ec0ff */
[----:B------:R-:W-:Y:S02]  /*09c0*/  ULOP3.LUT UR4, UR4, 0x7ffffff8, URZ, 0xc0, !UPT ;  /* 0x7ffffff804047892 */ /* 0x000fe4000f8ec0ff */
[----:B------:R-:W-:-:S02]  /*09d0*/  USHF.R.S32.HI UR5, URZ, 0x1, UR5 ;  /* 0x00000001ff057899 */ /* 0x000fc40008011405 */
[----:B------:R-:W-:-:S11]  /*09e0*/  UISETP.GE.U32.AND UP0, UPT, UR7, 0x3, UPT ;  /* 0x000000030700788c */ /* 0x000fd6000bf06070 */
.L_x_11:
[----:B0-----:R-:W0:Y:S01]  /*09f0*/  LDCU UR7, c[0x0][0x39c] ;  /* 0x00007380ff0777ac */ /* 0x001e220008000800 */
[----:B------:R-:W-:Y:S01]  /*0a00*/  VIADD R0, R6, -UR5 ;  /* 0x8000000506007c36 */ /* 0x000fe20008000000 */
[----:B------:R-:W-:Y:S01]  /*0a10*/  MOV R2, RZ ;  /* 0x000000ff00027202 */ /* 0x000fe20000000f00 */
[----:B------:R-:W-:Y:S01]  /*0a20*/  IMAD.MOV.U32 R5, RZ, RZ, RZ ;  /* 0x000000ffff057224 */ /* 0x000fe200078e00ff */
[----:B0-----:R-:W-:-:S09]  /*0a30*/  UISETP.GE.U32.AND UP1, UPT, UR7, 0x8, UPT ;  /* 0x000000080700788c */ /* 0x001fd2000bf26070 */
[----:B------:R-:W-:Y:S05]  /*0a40*/  BRA.U !UP1, `(.L_x_6) ;  /* 0x0000000109e07547 */ /* 0x000fea000b800000 */
[----:B------:R-:W-:Y:S01]  /*0a50*/  HFMA2 R5, -RZ, RZ, 0, 0 ;  /* 0x00000000ff057431 */ /* 0x000fe200000001ff */
[----:B------:R-:W-:Y:S01]  /*0a60*/  MOV R2, RZ ;  /* 0x000000ff00027202 */ /* 0x000fe20000000f00 */
[----:B------:R-:W0:Y:S06]  /*0a70*/  LDCU.64 UR12, c[0x0][0x380] ;  /* 0x00007000ff0c77ac */ /* 0x000e2c0008000a00 */
.L_x_7:
[----:B------:R-:W-:Y:S01]  /*0a80*/  IMAD.IADD R12, R0, 0x1, R5 ;  /* 0x00000001000c7824 */ /* 0x000fe200078e0205 */
[----:B------:R-:W1:Y:S04]  /*0a90*/  LDC.64 R8, c[0x0][0x388] ;  /* 0x0000e200ff087b82 */ /* 0x000e680000000a00 */
[----:B------:R-:W-:-:S13]  /*0aa0*/  ISETP.GT.U32.AND P6, PT, R12, 0x7f, PT ;  /* 0x0000007f0c00780c */ /* 0x000fda0003fc4070 */
[----:B------:R-:W2:Y:S01]  /*0ab0*/  @!P6 LDC.64 R14, c[0x0][0x380] ;  /* 0x0000e000ff0eeb82 */ /* 0x000ea20000000a00 */
[----:B------:R-:W-:Y:S01]  /*0ac0*/  @!P6 IADD3 R7, PT, PT, R3, R12, RZ ;  /* 0x0000000c0307e210 */ /* 0x000fe20007ffe0ff */
[----:B-1----:R-:W-:-:S04]  /*0ad0*/  IMAD.WIDE.U32 R8, R5, 0x4, R8 ;  /* 0x0000000405087825 */ /* 0x002fc800078e0008 */
[----:B--2---:R-:W-:Y:S02]  /*0ae0*/  @!P6 IMAD.WIDE R14, R7, 0x4, R14 ;  /* 0x00000004070ee825 */ /* 0x004fe400078e020e */
[----:B------:R-:W2:Y:S04]  /*0af0*/  @!P6 LDG.E.CONSTANT R7, desc[UR10][R8.64] ;  /* 0x0000000a0807e981 */ /* 0x000ea8000c1e9900 */
[----:B------:R1:W2:Y:S01]  /*0b00*/  @!P6 LDG.E.CONSTANT R17, desc[UR10][R14.64] ;  /* 0x0000000a0e11e981 */ /* 0x0002a2000c1e9900 */
[C---:B------:R-:W-:Y:S01]  /*0b10*/  IADD3 R10, PT, PT, R12.reuse, 0x1, RZ ;  /* 0x000000010c0a7810 */ /* 0x040fe20007ffe0ff */
[----:B------:R-:W-:Y:S01]  /*0b20*/  VIADD R11, R12, 0x2 ;  /* 0x000000020c0b7836 */ /* 0x000fe20000000000 */
[----:B------:R-:W-:Y:S02]  /*0b30*/  IADD3 R16, P0, PT, R3, R12, RZ ;  /* 0x0000000c03107210 */ /* 0x000fe40007f1e0ff */
[----:B------:R-:W-:-:S02]  /*0b40*/  ISETP.GT.U32.AND P5, PT, R10, 0x7f, PT ;  /* 0x0000007f0a00780c */ /* 0x000fc40003fa4070 */
[----:B------:R-:W-:Y:S02]  /*0b50*/  ISETP.GT.U32.AND P4, PT, R11, 0x7f, PT ;  /* 0x0000007f0b00780c */ /* 0x000fe40003f84070 */
[C---:B------:R-:W-:Y:S01]  /*0b60*/  IADD3 R11, PT, PT, R12.reuse, 0x3, RZ ;  /* 0x000000030c0b7810 */ /* 0x040fe20007ffe0ff */
[C---:B-1----:R-:W-:Y:S01]  /*0b70*/  VIADD R14, R12.reuse, 0x5 ;  /* 0x000000050c0e7836 */ /* 0x042fe20000000000 */
[----:B------:R-:W-:Y:S02]  /*0b80*/  LEA.HI.X.SX32 R19, R12, R4, 0x1, P0 ;  /* 0x000000040c137211 */ /* 0x000fe400000f0eff */
[----:B0-----:R-:W-:Y:S02]  /*0b90*/  LEA R10, P0, R16, UR12, 0x2 ;  /* 0x0000000c100a7c11 */ /* 0x001fe4000f8010ff */
[----:B------:R-:W-:Y:S02]  /*0ba0*/  IADD3 R13, PT, PT, R12, 0x4, RZ ;  /* 0x000000040c0d7810 */ /* 0x000fe40007ffe0ff */
[----:B------:R-:W-:-:S02]  /*0bb0*/  ISETP.GT.U32.AND P3, PT, R11, 0x7f, PT ;  /* 0x0000007f0b00780c */ /* 0x000fc40003f64070 */
[----:B------:R-:W-:Y:S02]  /*0bc0*/  LEA.HI.X R11, R16, UR13, R19, 0x2, P0 ;  /* 0x0000000d100b7c11 */ /* 0x000fe400080f1413 */
[----:B------:R-:W-:Y:S02]  /*0bd0*/  ISETP.GT.U32.AND P2, PT, R13, 0x7f, PT ;  /* 0x0000007f0d00780c */ /* 0x000fe40003f44070 */
[----:B------:R-:W3:Y:S01]  /*0be0*/  @!P5 LDG.E.CONSTANT R13, desc[UR10][R8.64+0x4] ;  /* 0x0000040a080dd981 */ /* 0x000ee2000c1e9900 */
[----:B------:R-:W-:-:S03]  /*0bf0*/  IADD3 R16, PT, PT, R12, 0x6, RZ ;  /* 0x000000060c107810 */ /* 0x000fc60007ffe0ff */
[----:B------:R-:W3:Y:S01]  /*0c00*/  @!P5 LDG.E.CONSTANT R15, desc[UR10][R10.64+0x4] ;  /* 0x0000040a0a0fd981 */ /* 0x000ee2000c1e9900 */
[----:B------:R-:W-:Y:S02]  /*0c10*/  ISETP.GT.U32.AND P1, PT, R14, 0x7f, PT ;  /* 0x0000007f0e00780c */ /* 0x000fe40003f24070 */
[----:B------:R-:W-:Y:S01]  /*0c20*/  ISETP.GT.U32.AND P0, PT, R16, 0x7f, PT ;  /* 0x0000007f1000780c */ /* 0x000fe20003f04070 */
[----:B------:R-:W4:Y:S01]  /*0c30*/  @!P4 LDG.E.CONSTANT R14, desc[UR10][R8.64+0x8] ;  /* 0x0000080a080ec981 */ /* 0x000f22000c1e9900 */
[----:B------:R-:W-:-:S03]  /*0c40*/  IADD3 R16, PT, PT, R12, 0x7, RZ ;  /* 0x000000070c107810 */ /* 0x000fc60007ffe0ff */
[----:B------:R-:W4:Y:S04]  /*0c50*/  @!P4 LDG.E.CONSTANT R19, desc[UR10][R10.64+0x8] ;  /* 0x0000080a0a13c981 */ /* 0x000f28000c1e9900 */
[----:B------:R-:W5:Y:S04]  /*0c60*/  @!P3 LDG.E.CONSTANT R12, desc[UR10][R8.64+0xc] ;  /* 0x00000c0a080cb981 */ /* 0x000f68000c1e9900 */
[----:B------:R-:W5:Y:S04]  /*0c70*/  @!P3 LDG.E.CONSTANT R21, desc[UR10][R10.64+0xc] ;  /* 0x00000c0a0a15b981 */ /* 0x000f68000c1e9900 */
[----:B------:R-:W5:Y:S04]  /*0c80*/  @!P1 LDG.E.CONSTANT R18, desc[UR10][R8.64+0x14] ;  /* 0x0000140a08129981 */ /* 0x000f68000c1e9900 */
[----:B------:R-:W5:Y:S04]  /*0c90*/  @!P0 LDG.E.CONSTANT R20, desc[UR10][R8.64+0x18] ;  /* 0x0000180a08148981 */ /* 0x000f68000c1e9900 */
[----:B------:R-:W5:Y:S01]  /*0ca0*/  @!P0 LDG.E.CONSTANT R23, desc[UR10][R10.64+0x18] ;  /* 0x0000180a0a178981 */ /* 0x000f62000c1e9900 */
[----:B--2---:R-:W-:Y:S01]  /*0cb0*/  @!P6 FFMA R2, R17, R7, R2 ;  /* 0x000000071102e223 */ /* 0x004fe20000000002 */
[----:B------:R-:W-:-:S02]  /*0cc0*/  ISETP.GT.U32.AND P6, PT, R16, 0x7f, PT ;  /* 0x0000007f1000780c */ /* 0x000fc40003fc4070 */
[----:B------:R-:W2:Y:S04]  /*0cd0*/  @!P2 LDG.E.CONSTANT R7, desc[UR10][R10.64+0x10] ;  /* 0x0000100a0a07a981 */ /* 0x000ea8000c1e9900 */
[----:B------:R-:W2:Y:S04]  /*0ce0*/  @!P2 LDG.E.CONSTANT R16, desc[UR10][R8.64+0x10] ;  /* 0x0000100a0810a981 */ /* 0x000ea8000c1e9900 */
[----:B------:R-:W2:Y:S04]  /*0cf0*/  @!P1 LDG.E.CONSTANT R17, desc[UR10][R10.64+0x14] ;  /* 0x0000140a0a119981 */ /* 0x000ea8000c1e9900 */
[----:B------:R-:W2:Y:S04]  /*0d00*/  @!P6 LDG.E.CONSTANT R25, desc[UR10][R10.64+0x1c] ;  /* 0x00001c0a0a19e981 */ /* 0x000ea8000c1e9900 */
[----:B------:R-:W2:Y:S01]  /*0d10*/  @!P6 LDG.E.CONSTANT R22, desc[UR10][R8.64+0x1c] ;  /* 0x00001c0a0816e981 */ /* 0x000ea2000c1e9900 */
[----:B---3--:R-:W-:-:S04]  /*0d20*/  @!P5 FFMA R2, R15, R13, R2 ;  /* 0x0000000d0f02d223 */ /* 0x008fc80000000002 */
[----:B----4-:R-:W-:Y:S01]  /*0d30*/  @!P4 FFMA R2, R19, R14, R2 ;  /* 0x0000000e1302c223 */ /* 0x010fe20000000002 */
[----:B------:R-:W-:-:S03]  /*0d40*/  VIADD R5, R5, 0x8 ;  /* 0x0000000805057836 */ /* 0x000fc60000000000 */
[----:B-----5:R-:W-:-:S04]  /*0d50*/  @!P3 FFMA R2, R21, R12, R2 ;  /* 0x0000000c1502b223 */ /* 0x020fc80000000002 */
[----:B--2---:R-:W-:-:S04]  /*0d60*/  @!P2 FFMA R2, R7, R16, R2 ;  /* 0x000000100702a223 */ /* 0x004fc80000000002 */
[----:B------:R-:W-:Y:S01]  /*0d70*/  @!P1 FFMA R2, R17, R18, R2 ;  /* 0x0000001211029223 */ /* 0x000fe20000000002 */
[----:B------:R-:W-:-:S03]  /*0d80*/  ISETP.NE.AND P1, PT, R5, UR4, PT ;  /* 0x0000000405007c0c */ /* 0x000fc6000bf25270 */
[----:B------:R-:W-:-:S04]  /*0d90*/  @!P0 FFMA R2, R23, R20, R2 ;  /* 0x0000001417028223 */ /* 0x000fc80000000002 */
[----:B------:R-:W-:-:S06]  /*0da0*/  @!P6 FFMA R2, R25, R22, R2 ;  /* 0x000000161902e223 */ /* 0x000fcc0000000002 */
[----:B------:R-:W-:Y:S05]  /*0db0*/  @P1 BRA `(.L_x_7) ;  /* 0xfffffffc00301947 */ /* 0x000fea000383ffff */
[----:B------:R-:W-:-:S07]  /*0dc0*/  MOV R5, UR4 ;  /* 0x0000000400057c02 */ /* 0x000fce0008000f00 */
.L_x_6:
[----:B------:R-:W-:-:S09]  /*0dd0*/  UISETP.NE.AND UP1, UPT, UR6, URZ, UPT ;  /* 0x000000ff0600728c */ /* 0x000fd2000bf25270 */
[----:B------:R-:W-:Y:S05]  /*0de0*/  BRA.U !UP1, `(.L_x_8) ;  /* 0x00000005091c7547 */ /* 0x000fea000b800000 */
[----:B------:R-:W-:Y:S01]  /*0df0*/  UISETP.NE.AND UP1, UPT, UR8, URZ, UPT ;  /* 0x000000ff0800728c */ /* 0x000fe2000bf25270 */
[----:B------:R-:W-:Y:S10]  /*0e00*/  BRA.U !UP0, `(.L_x_9) ;  /* 0x00000001087c7547 */ /* 0x000ff4000b800000 */
[----:B------:R-:W-:Y:S01]  /*0e10*/  IADD3 R14, PT, PT, R0, R5, RZ ;  /* 0x00000005000e7210 */ /* 0x000fe20007ffe0ff */
[----:B------:R-:W0:Y:S01]  /*0e20*/  LDC.64 R10, c[0x0][0x388] ;  /* 0x0000e200ff0a7b82 */ /* 0x000e220000000a00 */
[----:B------:R-:W1:Y:S02]  /*0e30*/  LDCU.64 UR12, c[0x0][0x380] ;  /* 0x00007000ff0c77ac */ /* 0x000e640008000a00 */
[C---:B------:R-:W-:Y:S01]  /*0e40*/  ISETP.GT.U32.AND P0, PT, R14.reuse, 0x7f, PT ;  /* 0x0000007f0e00780c */ /* 0x040fe20003f04070 */
[C---:B------:R-:W-:Y:S01]  /*0e50*/  VIADD R8, R14.reuse, 0x1 ;  /* 0x000000010e087836 */ /* 0x040fe20000000000 */
[----:B------:R-:W-:Y:S02]  /*0e60*/  IADD3 R15, PT, PT, R14, 0x2, RZ ;  /* 0x000000020e0f7810 */ /* 0x000fe40007ffe0ff */
[----:B------:R-:W-:Y:S02]  /*0e70*/  IADD3 R9, P3, PT, R3, R14, RZ ;  /* 0x0000000e03097210 */ /* 0x000fe40007f7e0ff */
[----:B------:R-:W-:-:S02]  /*0e80*/  ISETP.GT.U32.AND P1, PT, R8, 0x7f, PT ;  /* 0x0000007f0800780c */ /* 0x000fc40003f24070 */
[----:B------:R-:W-:-:S05]  /*0e90*/  ISETP.GT.U32.AND P2, PT, R15, 0x7f, PT ;  /* 0x0000007f0f00780c */ /* 0x000fca0003f44070 */
[----:B------:R-:W2:Y:S01]  /*0ea0*/  @!P0 LDC.64 R12, c[0x0][0x380] ;  /* 0x0000e000ff0c8b82 */ /* 0x000ea20000000a00 */
[----:B------:R-:W-:Y:S02]  /*0eb0*/  @!P0 IADD3 R7, PT, PT, R3, R14, RZ ;  /* 0x0000000e03078210 */ /* 0x000fe40007ffe0ff */
[----:B-1----:R-:W-:Y:S01]  /*0ec0*/  LEA R8, P4, R9, UR12, 0x2 ;  /* 0x0000000c09087c11 */ /* 0x002fe2000f8810ff */
[----:B0-----:R-:W-:-:S05]  /*0ed0*/  IMAD.WIDE.U32 R10, R5, 0x4, R10 ;  /* 0x00000004050a7825 */ /* 0x001fca00078e000a */
[----:B------:R-:W3:Y:S01]  /*0ee0*/  @!P2 LDG.E.CONSTANT R16, desc[UR10][R10.64+0x8] ;  /* 0x0000080a0a10a981 */ /* 0x000ee2000c1e9900 */
[----:B--2---:R-:W-:-:S04]  /*0ef0*/  @!P0 IMAD.WIDE R12, R7, 0x4, R12 ;  /* 0x00000004070c8825 */ /* 0x004fc800078e020c */
[C---:B------:R-:W-:Y:S01]  /*0f00*/  VIADD R7, R14.reuse, 0x3 ;  /* 0x000000030e077836 */ /* 0x040fe20000000000 */
[----:B------:R-:W-:Y:S01]  /*0f10*/  LEA.HI.X.SX32 R14, R14, R4, 0x1, P3 ;  /* 0x000000040e0e7211 */ /* 0x000fe200018f0eff */
[----:B------:R-:W2:Y:S03]  /*0f20*/  @!P0 LDG.E.CONSTANT R13, desc[UR10][R12.64] ;  /* 0x0000000a0c0d8981 */ /* 0x000ea6000c1e9900 */
[----:B------:R-:W-:Y:S02]  /*0f30*/  ISETP.GT.U32.AND P3, PT, R7, 0x7f, PT ;  /* 0x0000007f0700780c */ /* 0x000fe40003f64070 */
[----:B------:R-:W-:Y:S01]  /*0f40*/  LEA.HI.X R9, R9, UR13, R14, 0x2, P4 ;  /* 0x0000000d09097c11 */ /* 0x000fe2000a0f140e */
[----:B------:R-:W2:Y:S04]  /*0f50*/  @!P0 LDG.E.CONSTANT R7, desc[UR10][R10.64] ;  /* 0x0000000a0a078981 */ /* 0x000ea8000c1e9900 */
[----:B------:R-:W4:Y:S04]  /*0f60*/  @!P1 LDG.E.CONSTANT R14, desc[UR10][R10.64+0x4] ;  /* 0x0000040a0a0e9981 */ /* 0x000f28000c1e9900 */
[----:B------:R-:W4:Y:S04]  /*0f70*/  @!P1 LDG.E.CONSTANT R15, desc[UR10][R8.64+0x4] ;  /* 0x0000040a080f9981 */ /* 0x000f28000c1e9900 */
[----:B------:R-:W3:Y:S04]  /*0f80*/  @!P2 LDG.E.CONSTANT R17, desc[UR10][R8.64+0x8] ;  /* 0x0000080a0811a981 */ /* 0x000ee8000c1e9900 */
[----:B------:R-:W5:Y:S04]  /*0f90*/  @!P3 LDG.E.CONSTANT R19, desc[UR10][R8.64+0xc] ;  /* 0x00000c0a0813b981 */ /* 0x000f68000c1e9900 */
[----:B------:R-:W5:Y:S01]  /*0fa0*/  @!P3 LDG.E.CONSTANT R18, desc[UR10][R10.64+0xc] ;  /* 0x00000c0a0a12b981 */ /* 0x000f62000c1e9900 */
[----:B------:R-:W-:Y:S01]  /*0fb0*/  IADD3 R5, PT, PT, R5, 0x4, RZ ;  /* 0x0000000405057810 */ /* 0x000fe20007ffe0ff */
[----:B--2---:R-:W-:-:S04]  /*0fc0*/  @!P0 FFMA R2, R13, R7, R2 ;  /* 0x000000070d028223 */ /* 0x004fc80000000002 */
[----:B----4-:R-:W-:-:S04]  /*0fd0*/  @!P1 FFMA R2, R15, R14, R2 ;  /* 0x0000000e0f029223 */ /* 0x010fc80000000002 */
[----:B---3--:R-:W-:-:S04]  /*0fe0*/  @!P2 FFMA R2, R17, R16, R2 ;  /* 0x000000101102a223 */ /* 0x008fc80000000002 */
[----:B-----5:R-:W-:-:S07]  /*0ff0*/  @!P3 FFMA R2, R19, R18, R2 ;  /* 0x000000121302b223 */ /* 0x020fce0000000002 */
.L_x_9:
[----:B------:R-:W-:Y:S05]  /*1000*/  BRA.U !UP1, `(.L_x_8) ;  /* 0x0000000109947547 */ /* 0x000fea000b800000 */
[----:B------:R-:W0:Y:S01]  /*1010*/  LDCU UR7, c[0x0][0x39c] ;  /* 0x00007380ff0777ac */ /* 0x000e220008000800 */
[----:B------:R-:W-:Y:S02]  /*1020*/  UISETP.NE.AND UP1, UPT, UR8, 0x1, UPT ;  /* 0x000000010800788c */ /* 0x000fe4000bf25270 */
[----:B0-----:R-:W-:-:S07]  /*1030*/  ULOP3.LUT UP2, URZ, UR7, 0x1, URZ, 0xc0, !UPT ;  /* 0x0000000107ff7892 */ /* 0x001fce000f84c0ff */
[----:B------:R-:W-:Y:S05]  /*1040*/  BRA.U !UP1, `(.L_x_10) ;  /* 0x0000000109547547 */ /* 0x000fea000b800000 */
[----:B------:R-:W-:Y:S01]  /*1050*/  IADD3 R16, PT, PT, R0, R5, RZ ;  /* 0x0000000500107210 */ /* 0x000fe20007ffe0ff */
[----:B------:R-:W0:Y:S03]  /*1060*/  LDC.64 R10, c[0x0][0x388] ;  /* 0x0000e200ff0a7b82 */ /* 0x000e260000000a00 */
[C---:B------:R-:W-:Y:S01]  /*1070*/  ISETP.GT.U32.AND P0, PT, R16.reuse, 0x7f, PT ;  /* 0x0000007f1000780c */ /* 0x040fe20003f04070 */
[----:B------:R-:W-:-:S05]  /*1080*/  VIADD R7, R16, 0x1 ;  /* 0x0000000110077836 */ /* 0x000fca0000000000 */
[----:B------:R-:W-:-:S07]  /*1090*/  ISETP.GT.U32.AND P1, PT, R7, 0x7f, PT ;  /* 0x0000007f0700780c */ /* 0x000fce0003f24070 */
[----:B------:R-:W1:Y:S01]  /*10a0*/  @!P0 LDC.64 R12, c[0x0][0x380] ;  /* 0x0000e000ff0c8b82 */ /* 0x000e620000000a00 */
[----:B------:R-:W-:-:S05]  /*10b0*/  @!P0 IADD3 R7, PT, PT, R3, R16, RZ ;  /* 0x0000001003078210 */ /* 0x000fca0007ffe0ff */
[----:B------:R-:W-:Y:S02]  /*10c0*/  @!P1 IADD3 R14, P2, PT, R3, R16, RZ ;  /* 0x00000010030e9210 */ /* 0x000fe40007f5e0ff */
[----:B------:R-:W2:Y:S01]  /*10d0*/  @!P1 LDC.64 R8, c[0x0][0x380] ;  /* 0x0000e000ff089b82 */ /* 0x000ea20000000a00 */
[----:B0-----:R-:W-:Y:S01]  /*10e0*/  IMAD.WIDE.U32 R10, R5, 0x4, R10 ;  /* 0x00000004050a7825 */ /* 0x001fe200078e000a */
[----:B------:R-:W-:-:S03]  /*10f0*/  @!P1 LEA.HI.X.SX32 R15, R16, R4, 0x1, P2 ;  /* 0x00000004100f9211 */ /* 0x000fc600010f0eff */
[----:B-1----:R-:W-:Y:S02]  /*1100*/  @!P0 IMAD.WIDE R12, R7, 0x4, R12 ;  /* 0x00000004070c8825 */ /* 0x002fe400078e020c */
[----:B------:R-:W3:Y:S04]  /*1110*/  @!P0 LDG.E.CONSTANT R7, desc[UR10][R10.64] ;  /* 0x0000000a0a078981 */ /* 0x000ee8000c1e9900 */
[----:B------:R-:W3:Y:S01]  /*1120*/  @!P0 LDG.E.CONSTANT R13, desc[UR10][R12.64] ;  /* 0x0000000a0c0d8981 */ /* 0x000ee2000c1e9900 */
[----:B--2---:R-:W-:-:S04]  /*1130*/  @!P1 LEA R8, P2, R14, R8, 0x2 ;  /* 0x000000080e089211 */ /* 0x004fc800078410ff */
[----:B------:R-:W-:Y:S02]  /*1140*/  @!P1 LEA.HI.X R9, R14, R9, R15, 0x2, P2 ;  /* 0x000000090e099211 */ /* 0x000fe400010f140f */
[----:B------:R-:W2:Y:S04]  /*1150*/  @!P1 LDG.E.CONSTANT R14, desc[UR10][R10.64+0x4] ;  /* 0x0000040a0a0e9981 */ /* 0x000ea8000c1e9900 */
[----:B------:R-:W2:Y:S01]  /*1160*/  @!P1 LDG.E.CONSTANT R9, desc[UR10][R8.64+0x4] ;  /* 0x0000040a08099981 */ /* 0x000ea2000c1e9900 */
[----:B------:R-:W-:Y:S01]  /*1170*/  IADD3 R5, PT, PT, R5, 0x2, RZ ;  /* 0x0000000205057810 */ /* 0x000fe20007ffe0ff */
[----:B---3--:R-:W-:-:S04]  /*1180*/  @!P0 FFMA R2, R13, R7, R2 ;  /* 0x000000070d028223 */ /* 0x008fc80000000002 */
[----:B--2---:R-:W-:-:S07]  /*1190*/  @!P1 FFMA R2, R9, R14, R2 ;  /* 0x0000000e09029223 */ /* 0x004fce0000000002 */
.L_x_10:
[----:B------:R-:W-:Y:S05]  /*11a0*/  BRA.U !UP2, `(.L_x_8) ;  /* 0x000000010a2c7547 */ /* 0x000fea000b800000 */
[----:B------:R-:W-:-:S05]  /*11b0*/  IMAD.IADD R0, R0, 0x1, R5 ;  /* 0x0000000100007824 */ /* 0x000fca00078e0205 */
[----:B------:R-:W-:-:S13]  /*11c0*/  ISETP.GT.U32.AND P0, PT, R0, 0x7f, PT ;  /* 0x0000007f0000780c */ /* 0x000fda0003f04070 */
[----:B------:R-:W-:Y:S05]  /*11d0*/  @P0 BRA `(.L_x_8) ;  /* 0x0000000000200947 */ /* 0x000fea0003800000 */
[----:B------:R-:W0:Y:S01]  /*11e0*/  LDC.64 R8, c[0x0][0x380] ;  /* 0x0000e000ff087b82 */ /* 0x000e220000000a00 */
[----:B------:R-:W-:-:S07]  /*11f0*/  IADD3 R7, PT, PT, R3, R0, RZ ;  /* 0x0000000003077210 */ /* 0x000fce0007ffe0ff */
[----:B------:R-:W1:Y:S01]  /*1200*/  LDC.64 R10, c[0x0][0x388] ;  /* 0x0000e200ff0a7b82 */ /* 0x000e620000000a00 */
[----:B0-----:R-:W-:-:S06]  /*1210*/  IMAD.WIDE R8, R7, 0x4, R8 ;  /* 0x0000000407087825 */ /* 0x001fcc00078e0208 */
[----:B------:R-:W2:Y:S01]  /*1220*/  LDG.E.CONSTANT R9, desc[UR10][R8.64] ;  /* 0x0000000a08097981 */ /* 0x000ea2000c1e9900 */
[----:B-1----:R-:W-:-:S06]  /*1230*/  IMAD.WIDE.U32 R10, R5, 0x4, R10 ;  /* 0x00000004050a7825 */ /* 0x002fcc00078e000a */
[----:B------:R-:W2:Y:S02]  /*1240*/  LDG.E.CONSTANT R10, desc[UR10][R10.64] ;  /* 0x0000000a0a0a7981 */ /* 0x000ea4000c1e9900 */
[----:B--2---:R-:W-:-:S07]  /*1250*/  FFMA R2, R9, R10, R2 ;  /* 0x0000000a09027223 */ /* 0x004fce0000000002 */
.L_x_8:
[----:B------:R-:W-:Y:S01]  /*1260*/  FMUL R5, R2, 0.044714998453855514526 ;  /* 0x3d37271302057820 */ /* 0x000fe20000400000 */
[----:B------:R-:W-:Y:S01]  /*1270*/  IMAD.MOV.U32 R12, RZ, RZ, 0x3c80f082 ;  /* 0x3c80f082ff0c7424 */ /* 0x000fe200078e00ff */
[----:B------:R-:W0:Y:S01]  /*1280*/  LDC.64 R8, c[0x0][0x390] ;  /* 0x0000e400ff087b82 */ /* 0x000e220000000a00 */
[----:B------:R-:W-:Y:S01]  /*1290*/  MOV R10, 0x3f800000 ;  /* 0x3f800000000a7802 */ /* 0x000fe20000000f00 */
[----:B------:R-:W-:-:S04]  /*12a0*/  FMUL R5, R5, R2 ;  /* 0x0000000205057220 */ /* 0x000fc80000400000 */
[----:B------:R-:W-:Y:S01]  /*12b0*/  FFMA R5, R5, R2, R2 ;  /* 0x0000000205057223 */ /* 0x000fe20000000002 */
[----:B------:R-:W-:-:S03]  /*12c0*/  FMUL R2, R2, 0.5 ;  /* 0x3f00000002027820 */ /* 0x000fc60000400000 */
[----:B------:R-:W-:-:S04]  /*12d0*/  FMUL R5, R5, 0.79788458347320556641 ;  /* 0x3f4c422a05057820 */ /* 0x000fc80000400000 */
[C---:B------:R-:W-:Y:S01]  /*12e0*/  FMUL R0, |R5|.reuse, 2.8853900432586669922 ;  /* 0x4038aa3b05007820 */ /* 0x040fe20000400200 */
[C---:B------:R-:W-:Y:S01]  /*12f0*/  FMUL R11, R5.reuse, R5 ;  /* 0x00000005050b7220 */ /* 0x040fe20000400000 */
[C---:B------:R-:W-:Y:S02]  /*1300*/  FSETP.GE.AND P1, PT, |R5|.reuse, 0.60000002384185791016, PT ;  /* 0x3f19999a0500780b */ /* 0x040fe40003f26200 */
[----:B------:R-:W-:Y:S01]  /*1310*/  FSETP.GE.AND P0, PT, |R5|, 9.010913848876953125, PT ;  /* 0x41102cb40500780b */ /* 0x000fe20003f06200 */
[C---:B------:R-:W-:Y:S01]  /*1320*/  FFMA R12, R11.reuse, R12, -0.052303962409496307373 ;  /* 0xbd563cae0b0c7423 */ /* 0x040fe2000000000c */
[----:B------:R-:W1:Y:S02]  /*1330*/  MUFU.EX2 R0, R0 ;  /* 0x0000000000007308 */ /* 0x000e640000000800 */
[----:B-1----:R-:W-:Y:S01]  /*1340*/  FADD R7, R0, 1 ;  /* 0x3f80000000077421 */ /* 0x002fe20000000000 */
[----:B------:R-:W-:-:S04]  /*1350*/  FFMA R0, R11, R12, 0.1331529766321182251 ;  /* 0x3e0859410b007423 */ /* 0x000fc8000000000c */
[C---:B------:R-:W-:Y:S01]  /*1360*/  FFMA R0, R11.reuse, R0, -0.33332768082618713379 ;  /* 0xbeaaa9ed0b007423 */ /* 0x040fe20000000000 */
[----:B------:R-:W1:Y:S03]  /*1370*/  MUFU.RCP R7, R7 ;  /* 0x0000000700077308 */ /* 0x000e660000001000 */
[----:B------:R-:W-:Y:S01]  /*1380*/  FFMA R0, R11, R0, RZ ;  /* 0x000000000b007223 */ /* 0x000fe200000000ff */
[----:B-1----:R-:W-:Y:S01]  /*1390*/  FFMA R10, R7, -2, R10 ;  /* 0xc0000000070a7823 */ /* 0x002fe2000000000a */
[----:B------:R-:W-:Y:S02]  /*13a0*/  IADD3 R7, PT, PT, R3, R6, RZ ;  /* 0x0000000603077210 */ /* 0x000fe40007ffe0ff */
[----:B------:R-:W-:Y:S02]  /*13b0*/  IADD3 R6, PT, PT, R6, 0x1, RZ ;  /* 0x0000000106067810 */ /* 0x000fe40007ffe0ff */
[----:B------:R-:W-:Y:S01]  /*13c0*/  FSEL R10, R10, 1, !P0 ;  /* 0x3f8000000a0a7808 */ /* 0x000fe20004000000 */
[----:B0-----:R-:W-:Y:S01]  /*13d0*/  IMAD.WIDE R8, R7, 0x4, R8 ;  /* 0x0000000407087825 */ /* 0x001fe200078e0208 */
[----:B------:R-:W-:-:S02]  /*13e0*/  ISETP.NE.AND P0, PT, R6, 0x80, PT ;  /* 0x000000800600780c */ /* 0x000fc40003f05270 */
[--C-:B------:R-:W-:Y:S01]  /*13f0*/  LOP3.LUT R10, R10, 0x80000000, R5.reuse, 0xb8, !PT ;  /* 0x800000000a0a7812 */ /* 0x100fe200078eb805 */
[----:B------:R-:W-:-:S04]  /*1400*/  @!P1 FFMA R10, R5, R0, R5 ;  /* 0x00000000050a9223 */ /* 0x000fc80000000005 */
[----:B------:R-:W-:-:S04]  /*1410*/  FADD R5, R10, 1 ;  /* 0x3f8000000a057421 */ /* 0x000fc80000000000 */
[----:B------:R-:W-:-:S05]  /*1420*/  FMUL R5, R2, R5 ;  /* 0x0000000502057220 */ /* 0x000fca0000400000 */
[----:B------:R0:W-:Y:S01]  /*1430*/  STG.E desc[UR10][R8.64], R5 ;  /* 0x0000000508007986 */ /* 0x0001e2000c10190a */
[----:B------:R-:W-:Y:S05]  /*1440*/  @!P0 EXIT ;  /* 0x000000000000894d */ /* 0x000fea0003800000 */
[----:B------:R-:W-:Y:S05]  /*1450*/  BRA `(.L_x_11) ;  /* 0xfffffff400647947 */ /* 0x000fea000383ffff */
.L_x_12:
        /* <DEDUP_REMOVED lines=10> */
.L_x_33:


//--------------------- .text._Z11mlp_minimalPKfS0_S0_Pfi --------------------------
	.section	.text._Z11mlp_minimalPKfS0_S0_Pfi,"ax",@progbits
	.align	128
        .global         _Z11mlp_minimalPKfS0_S0_Pfi
        .type           _Z11mlp_minimalPKfS0_S0_Pfi,@function
        .size           _Z11mlp_minimalPKfS0_S0_Pfi,(.L_x_34 - _Z11mlp_minimalPKfS0_S0_Pfi)
        .other          _Z11mlp_minimalPKfS0_S0_Pfi,@"STO_CUDA_ENTRY STV_DEFAULT"
_Z11mlp_minimalPKfS0_S0_Pfi:
.text._Z11mlp_minimalPKfS0_S0_Pfi:
        /* <DEDUP_REMOVED lines=8> */
[----:B------:R-:W0:Y:S01]  /*0080*/  LDCU.128 UR4, c[0x0][0x380] ;  /* 0x00007000ff0477ac */ /* 0x000e220008000c00 */
[----:B------:R-:W-:Y:S01]  /*0090*/  SHF.L.U32 R8, R8, 0x7, RZ ;  /* 0x0000000708087819 */ /* 0x000fe200000006ff */
[----:B------:R-:W1:Y:S01]  /*00a0*/  LDCU.128 UR12, c[0x0][0x390] ;  /* 0x00007200ff0c77ac */ /* 0x000e620008000c00 */
[----:B------:R-:W2:Y:S01]  /*00b0*/  LDCU.64 UR16, c[0x0][0x358] ;  /* 0x00006b00ff1077ac */ /* 0x000ea20008000a00 */
[----:B0-----:R-:W-:Y:S02]  /*00c0*/  UIADD3 UR10, UP0, UPT, UR4, 0x8, URZ ;  /* 0x00000008040a7890 */ /* 0x001fe4000ff1e0ff */
[----:B------:R-:W-:Y:S02]  /*00d0*/  UIADD3 UR6, UP2, UPT, UR6, 0x8, URZ ;  /* 0x0000000806067890 */ /* 0x000fe4000ff5e0ff */
[----:B-1----:R-:W-:Y:S02]  /*00e0*/  UIADD3 UR4, UP3, UPT, UR12, 0x8, URZ ;  /* 0x000000080c047890 */ /* 0x002fe4000ff7e0ff */
[----:B------:R-:W-:-:S02]  /*00f0*/  UIADD3.X UR11, UPT, UPT, URZ, UR5, URZ, UP0, !UPT ;  /* 0x00000005ff0b7290 */ /* 0x000fc400087fe4ff */
[----:B------:R-:W-:Y:S01]  /*0100*/  UIADD3.X UR7, UPT, UPT, URZ, UR7, URZ, UP2, !UPT ;  /* 0x00000007ff077290 */ /* 0x000fe200097fe4ff */
[----:B------:R-:W-:Y:S01]  /*0110*/  MOV R6, UR6 ;  /* 0x0000000600067c02 */ /* 0x000fe20008000f00 */
[----:B------:R-:W-:Y:S01]  /*0120*/  UIADD3.X UR5, UPT, UPT, URZ, UR13, URZ, UP3, !UPT ;  /* 0x0000000dff057290 */ /* 0x000fe20009ffe4ff */
[----:B------:R-:W-:Y:S01]  /*0130*/  MOV R4, UR4 ;  /* 0x0000000400047c02 */ /* 0x000fe20008000f00 */
[----:B------:R-:W-:Y:S02]  /*0140*/  UIADD3 UR8, UP1, UPT, UR14, 0x8, URZ ;  /* 0x000000080e087890 */ /* 0x000fe4000ff3e0ff */
[----:B------:R-:W-:Y:S01]  /*0150*/  MOV R7, UR7 ;  /* 0x0000000700077c02 */ /* 0x000fe20008000f00 */
[----:B------:R-:W-:Y:S01]  /*0160*/  UMOV UR4, URZ ;  /* 0x000000ff00047c82 */ /* 0x000fe20008000000 */
[----:B------:R-:W-:Y:S01]  /*0170*/  MOV R5, UR5 ;  /* 0x0000000500057c02 */ /* 0x000fe20008000f00 */
[----:B--2---:R-:W-:-:S12]  /*0180*/  UIADD3.X UR9, UPT, UPT, URZ, UR15, URZ, UP1, !UPT ;  /* 0x0000000fff097290 */ /* 0x004fd80008ffe4ff */
.L_x_13:
[----:B------:R-:W-:Y:S01]  /*0190*/  MOV R16, UR10 ;  /* 0x0000000a00107c02 */ /* 0x000fe20008000f00 */
[----:B------:R-:W2:Y:S01]  /*01a0*/  LDG.E.CONSTANT R0, desc[UR16][R6.64+-0x8] ;  /* 0xfffff81006007981 */ /* 0x000ea2000c1e9900 */
[----:B------:R-:W-:-:S03]  /*01b0*/  MOV R17, UR11 ;  /* 0x0000000b00117c02 */ /* 0x000fc60008000f00 */
[----:B0-----:R-:W2:Y:S01]  /*01c0*/  LDG.E.CONSTANT R2, desc[UR16][R4.64+-0x8] ;  /* 0xfffff81004027981 */ /* 0x001ea2000c1e9900 */
[----:B------:R-:W-:-:S03]  /*01d0*/  IMAD.WIDE R16, R8, 0x4, R16 ;  /* 0x0000000408107825 */ /* 0x000fc600078e0210 */
[----:B------:R-:W3:Y:S04]  /*01e0*/  LDG.E.CONSTANT R10, desc[UR16][R6.64+-0x4] ;  /* 0xfffffc10060a7981 */ /* 0x000ee8000c1e9900 */
[----:B------:R-:W2:Y:S04]  /*01f0*/  LDG.E.CONSTANT R9, desc[UR16][R16.64+-0x8] ;  /* 0xfffff81010097981 */ /* 0x000ea8000c1e9900 */
[----:B------:R-:W3:Y:S04]  /*0200*/  LDG.E.CONSTANT R12, desc[UR16][R4.64+-0x4] ;  /* 0xfffffc10040c7981 */ /* 0x000ee8000c1e9900 */
[----:B------:R-:W3:Y:S04]  /*0210*/  LDG.E.CONSTANT R11, desc[UR16][R16.64+-0x4] ;  /* 0xfffffc10100b7981 */ /* 0x000ee8000c1e9900 */
[----:B------:R-:W4:Y:S04]  /*0220*/  LDG.E.CONSTANT R18, desc[UR16][R6.64] ;  /* 0x0000001006127981 */ /* 0x000f28000c1e9900 */
[----:B------:R-:W4:Y:S04]  /*0230*/  LDG.E.CONSTANT R20, desc[UR16][R4.64] ;  /* 0x0000001004147981 */ /* 0x000f28000c1e9900 */
[----:B------:R-:W4:Y:S04]  /*0240*/  LDG.E.CONSTANT R15, desc[UR16][R16.64] ;  /* 0x00000010100f7981 */ /* 0x000f28000c1e9900 */
[----:B------:R0:W5:Y:S04]  /*0250*/  LDG.E.CONSTANT R14, desc[UR16][R16.64+0x4] ;  /* 0x00000410100e7981 */ /* 0x000168000c1e9900 */
[----:B------:R-:W5:Y:S04]  /*0260*/  LDG.E.CONSTANT R3, desc[UR16][R6.64+0x4] ;  /* 0x0000041006037981 */ /* 0x000f68000c1e9900 */
[----:B------:R-:W5:Y:S01]  /*0270*/  LDG.E.CONSTANT R13, desc[UR16][R4.64+0x4] ;  /* 0x00000410040d7981 */ /* 0x000f62000c1e9900 */
[----:B------:R-:W-:-:S04]  /*0280*/  UIADD3 UR4, UPT, UPT, UR4, 0x4, URZ ;  /* 0x0000000404047890 */ /* 0x000fc8000fffe0ff */
[----:B------:R-:W-:Y:S01]  /*0290*/  UISETP.NE.AND UP0, UPT, UR4, 0x80, UPT ;  /* 0x000000800400788c */ /* 0x000fe2000bf05270 */
[----:B--2---:R-:W-:-:S04]  /*02a0*/  FFMA R9, R9, R0, R2 ;  /* 0x0000000009097223 */ /* 0x004fc80000000002 */
[----:B------:R-:W-:Y:S01]  /*02b0*/  FMUL R0, R9, 0.044714998453855514526 ;  /* 0x3d37271309007820 */ /* 0x000fe20000400000 */
[----:B---3--:R-:W-:-:S03]  /*02c0*/  FFMA R11, R11, R10, R12 ;  /* 0x0000000a0b0b7223 */ /* 0x008fc6000000000c */
[----:B------:R-:W-:Y:S01]  /*02d0*/  FMUL R0, R9, R0 ;  /* 0x0000000009007220 */ /* 0x000fe20000400000 */
[----:B------:R-:W-:-:S03]  /*02e0*/  FMUL R2, R11, 0.044714998453855514526 ;  /* 0x3d3727130b027820 */ /* 0x000fc60000400000 */
[----:B------:R-:W-:Y:S01]  /*02f0*/  FFMA R0, R9, R0, R9 ;  /* 0x0000000009007223 */ /* 0x000fe20000000009 */
[----:B------:R-:W-:-:S03]  /*0300*/  FMUL R12, R11, R2 ;  /* 0x000000020b0c7220 */ /* 0x000fc60000400000 */
[----:B------:R-:W-:Y:S01]  /*0310*/  FMUL R2, R0, 0.79788458347320556641 ;  /* 0x3f4c422a00027820 */ /* 0x000fe20000400000 */
[----:B----4-:R-:W-:-:S03]  /*0320*/  FFMA R10, R15, R18, R20 ;  /* 0x000000120f0a7223 */ /* 0x010fc60000000014 */
[----:B------:R-:W-:-:S06]  /*0330*/  FMUL R15, |R2|, 2.8853900432586669922 ;  /* 0x4038aa3b020f7820 */ /* 0x000fcc0000400200 */
[----:B------:R-:W1:Y:S01]  /*0340*/  MUFU.EX2 R15, R15 ;  /* 0x0000000f000f7308 */ /* 0x000e620000000800 */
[----:B0-----:R-:W-:Y:S01]  /*0350*/  FMUL R17, R10, 0.044714998453855514526 ;  /* 0x3d3727130a117820 */ /* 0x001fe20000400000 */
[----:B-----5:R-:W-:-:S03]  /*0360*/  FFMA R14, R14, R3, R13 ;  /* 0x000000030e0e7223 */ /* 0x020fc6000000000d */
[----:B------:R-:W-:Y:S01]  /*0370*/  FMUL R17, R10, R17 ;  /* 0x000000110a117220 */ /* 0x000fe20000400000 */
[----:B------:R-:W-:-:S03]  /*0380*/  FMUL R3, R14, 0.044714998453855514526 ;  /* 0x3d3727130e037820 */ /* 0x000fc60000400000 */
[----:B------:R-:W-:Y:S01]  /*0390*/  FFMA R16, R10, R17, R10 ;  /* 0x000000110a107223 */ /* 0x000fe2000000000a */
[----:B------:R-:W-:Y:S01]  /*03a0*/  FMUL R3, R14, R3 ;  /* 0x000000030e037220 */ /* 0x000fe20000400000 */
[----:B------:R-:W-:Y:S02]  /*03b0*/  FFMA R12, R11, R12, R11 ;  /* 0x0000000c0b0c7223 */ /* 0x000fe4000000000b */
[----:B------:R-:W-:Y:S01]  /*03c0*/  FMUL R16, R16, 0.79788458347320556641 ;  /* 0x3f4c422a10107820 */ /* 0x000fe20000400000 */
[----:B------:R-:W-:Y:S01]  /*03d0*/  FFMA R3, R14, R3, R14 ;  /* 0x000000030e037223 */ /* 0x000fe2000000000e */
[----:B-1----:R-:W-:Y:S01]  /*03e0*/  FADD R13, R15, 1 ;  /* 0x3f8000000f0d7421 */ /* 0x002fe20000000000 */
[----:B------:R-:W-:Y:S02]  /*03f0*/  FMUL R12, R12, 0.79788458347320556641 ;  /* 0x3f4c422a0c0c7820 */ /* 0x000fe40000400000 */
[----:B------:R-:W-:Y:S01]  /*0400*/  FMUL R15, R3, 0.79788458347320556641 ;  /* 0x3f4c422a030f7820 */ /* 0x000fe20000400000 */
[----:B------:R-:W-:Y:S01]  /*0410*/  FMUL R0, |R16|, 2.8853900432586669922 ;  /* 0x4038aa3b10007820 */ /* 0x000fe20000400200 */
[----:B------:R-:W-:-:S02]  /*0420*/  FMUL R17, |R12|, 2.8853900432586669922 ;  /* 0x4038aa3b0c117820 */ /* 0x000fc40000400200 */
[----:B------:R-:W-:Y:S01]  /*0430*/  FMUL R19, |R15|, 2.8853900432586669922 ;  /* 0x4038aa3b0f137820 */ /* 0x000fe20000400200 */
[----:B------:R-:W-:Y:S01]  /*0440*/  MUFU.RCP R20, R13 ;  /* 0x0000000d00147308 */ /* 0x000fe20000001000 */
[----:B------:R-:W-:Y:S01]  /*0450*/  MOV R3, 0x3c80f082 ;  /* 0x3c80f08200037802 */ /* 0x000fe20000000f00 */
[----:B------:R-:W-:-:S06]  /*0460*/  FMUL R21, R2, R2 ;  /* 0x0000000202157220 */ /* 0x000fcc0000400000 */
[----:B------:R-:W0:Y:S08]  /*0470*/  MUFU.EX2 R0, R0 ;  /* 0x0000000000007308 */ /* 0x000e300000000800 */
[----:B------:R1:W2:Y:S08]  /*0480*/  MUFU.EX2 R18, R17 ;  /* 0x0000001100127308 */ /* 0x0002b00000000800 */
[----:B------:R-:W3:Y:S01]  /*0490*/  MUFU.EX2 R19, R19 ;  /* 0x0000001300137308 */ /* 0x000ee20000000800 */
[----:B-1----:R-:W-:-:S02]  /*04a0*/  HFMA2 R17, -RZ, RZ, 1.875, 0 ;  /* 0x3f800000ff117431 */ /* 0x002fc400000001ff */
[----:B------:R-:W-:Y:S01]  /*04b0*/  FFMA R22, R21, R3, -0.052303962409496307373 ;  /* 0xbd563cae15167423 */ /* 0x000fe20000000003 */
[----:B0-----:R-:W-:-:S03]  /*04c0*/  FADD R25, R0, 1 ;  /* 0x3f80000000197421 */ /* 0x001fc60000000000 */
[C---:B------:R-:W-:Y:S01]  /*04d0*/  FFMA R22, R21.reuse, R22, 0.1331529766321182251 ;  /* 0x3e08594115167423 */ /* 0x040fe20000000016 */
[----:B------:R-:W-:Y:S01]  /*04e0*/  FSETP.GE.AND P1, PT, |R2|, 0.60000002384185791016, PT ;  /* 0x3f19999a0200780b */ /* 0x000fe20003f26200 */
[----:B--2---:R-:W-:Y:S02]  /*04f0*/  FADD R18, R18, 1 ;  /* 0x3f80000012127421 */ /* 0x004fe40000000000 */
[----:B------:R-:W-:Y:S01]  /*0500*/  FFMA R0, R21, R22, -0.33332768082618713379 ;  /* 0xbeaaa9ed15007423 */ /* 0x000fe20000000016 */
[----:B------:R-:W-:Y:S01]  /*0510*/  FFMA R20, R20, -2, R17 ;  /* 0xc000000014147823 */ /* 0x000fe20000000011 */
[----:B------:R-:W-:Y:S01]  /*0520*/  FSETP.GE.AND P0, PT, |R2|, 9.010913848876953125, PT ;  /* 0x41102cb40200780b */ /* 0x000fe20003f06200 */
[----:B---3--:R-:W-:-:S03]  /*0530*/  FADD R22, R19, 1 ;  /* 0x3f80000013167421 */ /* 0x008fc60000000000 */
[----:B------:R-:W-:Y:S01]  /*0540*/  FSEL R13, R20, 1, !P0 ;  /* 0x3f800000140d7808 */ /* 0x000fe20004000000 */
[----:B------:R-:W0:Y:S01]  /*0550*/  MUFU.RCP R18, R18 ;  /* 0x0000001200127308 */ /* 0x000e220000001000 */
[----:B------:R-:W-:Y:S01]  /*0560*/  FFMA R23, R21, R0, RZ ;  /* 0x0000000015177223 */ /* 0x000fe200000000ff */
[----:B------:R-:W-:Y:S01]  /*0570*/  FMUL R21, R12, R12 ;  /* 0x0000000c0c157220 */ /* 0x000fe20000400000 */
[----:B------:R-:W-:-:S05]  /*0580*/  FMUL R24, R16, R16 ;  /* 0x0000001010187220 */ /* 0x000fca0000400000 */
[----:B------:R-:W1:Y:S01]  /*0590*/  MUFU.RCP R20, R25 ;  /* 0x0000001900147308 */ /* 0x000e620000001000 */
[----:B------:R-:W-:Y:S01]  /*05a0*/  FMUL R0, R15, R15 ;  /* 0x0000000f0f007220 */ /* 0x000fe20000400000 */
[----:B------:R-:W-:-:S06]  /*05b0*/  LOP3.LUT R13, R13, 0x80000000, R2, 0xb8, !PT ;  /* 0x800000000d0d7812 */ /* 0x000fcc00078eb802 */
[----:B------:R-:W2:Y:S01]  /*05c0*/  MUFU.RCP R22, R22 ;  /* 0x0000001600167308 */ /* 0x000ea20000001000 */
[----:B------:R-:W-:Y:S01]  /*05d0*/  @!P1 FFMA R13, R2, R23, R2 ;  /* 0x00000017020d9223 */ /* 0x000fe20000000002 */
[CC--:B------:R-:W-:Y:S01]  /*05e0*/  FFMA R2, R21.reuse, R3.reuse, -0.052303962409496307373 ;  /* 0xbd563cae15027423 */ /* 0x0c0fe20000000003 */
[-C--:B------:R-:W-:Y:S01]  /*05f0*/  FFMA R19, R24, R3.reuse, -0.052303962409496307373 ;  /* 0xbd563cae18137423 */ /* 0x080fe20000000003 */
[----:B------:R-:W-:Y:S02]  /*0600*/  FFMA R23, R0, R3, -0.052303962409496307373 ;  /* 0xbd563cae00177423 */ /* 0x000fe40000000003 */
[----:B------:R-:W-:Y:S01]  /*0610*/  FFMA R2, R21, R2, 0.1331529766321182251 ;  /* 0x3e08594115027423 */ /* 0x000fe20000000002 */
[----:B------:R-:W-:Y:S01]  /*0620*/  FFMA R19, R24, R19, 0.1331529766321182251 ;  /* 0x3e08594118137423 */ /* 0x000fe20000000013 */
[----:B------:R-:W-:Y:S01]  /*0630*/  FFMA R23, R0, R23, 0.1331529766321182251 ;  /* 0x3e08594100177423 */ /* 0x000fe20000000017 */
[----:B------:R-:W-:Y:S02]  /*0640*/  FSETP.GE.AND P1, PT, |R12|, 0.60000002384185791016, PT ;  /* 0x3f19999a0c00780b */ /* 0x000fe40003f26200 */
[----:B------:R-:W-:-:S02]  /*0650*/  FSETP.GE.AND P3, PT, |R16|, 0.60000002384185791016, PT ;  /* 0x3f19999a1000780b */ /* 0x000fc40003f66200 */
[----:B------:R-:W-:Y:S01]  /*0660*/  FSETP.GE.AND P5, PT, |R15|, 0.60000002384185791016, PT ;  /* 0x3f19999a0f00780b */ /* 0x000fe20003fa6200 */
[----:B------:R-:W-:Y:S01]  /*0670*/  FFMA R2, R21, R2, -0.33332768082618713379 ;  /* 0xbeaaa9ed15027423 */ /* 0x000fe20000000002 */
[----:B------:R-:W-:Y:S01]  /*0680*/  FFMA R3, R24, R19, -0.33332768082618713379 ;  /* 0xbeaaa9ed18037423 */ /* 0x000fe20000000013 */
[----:B------:R-:W-:Y:S01]  /*0690*/  FFMA R23, R0, R23, -0.33332768082618713379 ;  /* 0xbeaaa9ed00177423 */ /* 0x000fe20000000017 */
[--C-:B0-----:R-:W-:Y:S01]  /*06a0*/  FFMA R18, R18, -2, R17.reuse ;  /* 0xc000000012127823 */ /* 0x101fe20000000011 */
[--C-:B-1----:R-:W-:Y:S01]  /*06b0*/  FFMA R20, R20, -2, R17.reuse ;  /* 0xc000000014147823 */ /* 0x102fe20000000011 */
[----:B--2---:R-:W-:Y:S01]  /*06c0*/  FFMA R22, R22, -2, R17 ;  /* 0xc000000016167823 */ /* 0x004fe20000000011 */
[----:B------:R-:W-:Y:S02]  /*06d0*/  FSETP.GE.AND P0, PT, |R12|, 9.010913848876953125, PT ;  /* 0x41102cb40c00780b */ /* 0x000fe40003f06200 */
[----:B------:R-:W-:Y:S02]  /*06e0*/  FSETP.GE.AND P2, PT, |R16|, 9.010913848876953125, PT ;  /* 0x41102cb41000780b */ /* 0x000fe40003f46200 */
[----:B------:R-:W-:Y:S01]  /*06f0*/  FSETP.GE.AND P4, PT, |R15|, 9.010913848876953125, PT ;  /* 0x41102cb40f00780b */ /* 0x000fe20003f86200 */
[----:B------:R-:W-:Y:S01]  /*0700*/  FFMA R19, R21, R2, RZ ;  /* 0x0000000215137223 */ /* 0x000fe200000000ff */
[----:B------:R-:W-:Y:S01]  /*0710*/  FFMA R21, R24, R3, RZ ;  /* 0x0000000318157223 */ /* 0x000fe200000000ff */
[----:B------:R-:W-:Y:S01]  /*0720*/  FFMA R0, R0, R23, RZ ;  /* 0x0000001700007223 */ /* 0x000fe200000000ff */
[----:B------:R-:W-:-:S02]  /*0730*/  FSEL R3, R18, 1, !P0 ;  /* 0x3f80000012037808 */ /* 0x000fc40004000000 */
[----:B------:R-:W-:Y:S02]  /*0740*/  FSEL R23, R20, 1, !P2 ;  /* 0x3f80000014177808 */ /* 0x000fe40005000000 */
[----:B------:R-:W-:Y:S02]  /*0750*/  FSEL R22, R22, 1, !P4 ;  /* 0x3f80000016167808 */ /* 0x000fe40006000000 */
[--C-:B------:R-:W-:Y:S01]  /*0760*/  LOP3.LUT R17, R3, 0x80000000, R12.reuse, 0xb8, !PT ;  /* 0x8000000003117812 */ /* 0x100fe200078eb80c */
[----:B------:R-:W-:Y:S01]  /*0770*/  @!P1 FFMA R17, R12, R19, R12 ;  /* 0x000000130c119223 */ /* 0x000fe2000000000c */
[--C-:B------:R-:W-:Y:S01]  /*0780*/  LOP3.LUT R23, R23, 0x80000000, R16.reuse, 0xb8, !PT ;  /* 0x8000000017177812 */ /* 0x100fe200078eb810 */
[----:B------:R-:W-:Y:S01]  /*0790*/  @!P3 FFMA R23, R16, R21, R16 ;  /* 0x000000151017b223 */ /* 0x000fe20000000010 */
[--C-:B------:R-:W-:Y:S01]  /*07a0*/  LOP3.LUT R22, R22, 0x80000000, R15.reuse, 0xb8, !PT ;  /* 0x8000000016167812 */ /* 0x100fe200078eb80f */
[----:B------:R-:W-:Y:S01]  /*07b0*/  @!P5 FFMA R22, R15, R0, R15 ;  /* 0x000000000f16d223 */ /* 0x000fe2000000000f */
[----:B------:R-:W-:Y:S01]  /*07c0*/  MOV R2, UR8 ;  /* 0x0000000800027c02 */ /* 0x000fe20008000f00 */
[----:B------:R-:W-:Y:S01]  /*07d0*/  FADD R18, R13, 1 ;  /* 0x3f8000000d127421 */ /* 0x000fe20000000000 */
[----:B------:R-:W-:Y:S01]  /*07e0*/  MOV R3, UR9 ;  /* 0x0000000900037c02 */ /* 0x000fe20008000f00 */
[----:B------:R-:W-:Y:S01]  /*07f0*/  FMUL R9, R9, 0.5 ;  /* 0x3f00000009097820 */ /* 0x000fe20000400000 */
[----:B------:R-:W-:Y:S01]  /*0800*/  FMUL R11, R11, 0.5 ;  /* 0x3f0000000b0b7820 */ /* 0x000fe20000400000 */
[----:B------:R-:W-:Y:S01]  /*0810*/  FMUL R10, R10, 0.5 ;  /* 0x3f0000000a0a7820 */ /* 0x000fe20000400000 */
[----:B------:R-:W-:Y:S01]  /*0820*/  FMUL R14, R14, 0.5 ;  /* 0x3f0000000e0e7820 */ /* 0x000fe20000400000 */
[----:B------:R-:W-:Y:S01]  /*0830*/  FADD R0, R17, 1 ;  /* 0x3f80000011007421 */ /* 0x000fe20000000000 */
[----:B------:R-:W-:Y:S01]  /*0840*/  FADD R23, R23, 1 ;  /* 0x3f80000017177421 */ /* 0x000fe20000000000 */
[----:B------:R-:W-:Y:S01]  /*0850*/  FADD R13, R22, 1 ;  /* 0x3f800000160d7421 */ /* 0x000fe20000000000 */
[----:B------:R-:W-:Y:S01]  /*0860*/  FMUL R9, R9, R18 ;  /* 0x0000001209097220 */ /* 0x000fe20000400000 */
[----:B------:R-:W-:-:S04]  /*0870*/  IMAD.WIDE R2, R8, 0x4, R2 ;  /* 0x0000000408027825 */ /* 0x000fc800078e0202 */
[----:B------:R-:W-:Y:S01]  /*0880*/  FMUL R11, R11, R0 ;  /* 0x000000000b0b7220 */ /* 0x000fe20000400000 */
[----:B------:R-:W-:Y:S01]  /*0890*/  FMUL R23, R10, R23 ;  /* 0x000000170a177220 */ /* 0x000fe20000400000 */
[----:B------:R-:W-:Y:S01]  /*08a0*/  FMUL R13, R14, R13 ;  /* 0x0000000d0e0d7220 */ /* 0x000fe20000400000 */
[----:B------:R0:W-:Y:S04]  /*08b0*/  STG.E desc[UR16][R2.64+-0x8], R9 ;  /* 0xfffff80902007986 */ /* 0x0001e8000c101910 */
[----:B------:R0:W-:Y:S04]  /*08c0*/  STG.E desc[UR16][R2.64+-0x4], R11 ;  /* 0xfffffc0b02007986 */ /* 0x0001e8000c101910 */
[----:B------:R0:W-:Y:S04]  /*08d0*/  STG.E desc[UR16][R2.64], R23 ;  /* 0x0000001702007986 */ /* 0x0001e8000c101910 */
[----:B------:R0:W-:Y:S01]  /*08e0*/  STG.E desc[UR16][R2.64+0x4], R13 ;  /* 0x0000040d02007986 */ /* 0x0001e2000c101910 */
[----:B------:R-:W-:-:S02]  /*08f0*/  IADD3 R6, P0, PT, R6, 0x10, RZ ;  /* 0x0000001006067810 */ /* 0x000fc40007f1e0ff */
[----:B------:R-:W-:Y:S02]  /*0900*/  IADD3 R4, P1, PT, R4, 0x10, RZ ;  /* 0x0000001004047810 */ /* 0x000fe40007f3e0ff */
[----:B------:R-:W-:Y:S02]  /*0910*/  IADD3.X R7, PT, PT, RZ, R7, RZ, P0, !PT ;  /* 0x00000007ff077210 */ /* 0x000fe400007fe4ff */
[----:B------:R-:W-:Y:S02]  /*0920*/  IADD3.X R5, PT, PT, RZ, R5, RZ, P1, !PT ;  /* 0x00000005ff057210 */ /* 0x000fe40000ffe4ff */
[----:B------:R-:W-:Y:S01]  /*0930*/  IADD3 R8, PT, PT, R8, 0x4, RZ ;  /* 0x0000000408087810 */ /* 0x000fe20007ffe0ff */
[----:B------:R-:W-:Y:S06]  /*0940*/  BRA.U UP0, `(.L_x_13) ;  /* 0xfffffff900107547 */ /* 0x000fec000b83ffff */
[----:B------:R-:W-:Y:S05]  /*0950*/  EXIT ;  /* 0x000000000000794d */ /* 0x000fea0003800000 */
.L_x_14:
        /* <DEDUP_REMOVED lines=10> */
.L_x_34:


//--------------------- .text._Z16mlp_ground_truthPKfS0_S0_Pfi --------------------------
	.section	.text._Z16mlp_ground_truthPKfS0_S0_Pfi,"ax",@progbits
	.align	128
        .global         _Z16mlp_ground_truthPKfS0_S0_Pfi
        .type           _Z16mlp_ground_truthPKfS0_S0_Pfi,@function
        .size           _Z16mlp_ground_truthPKfS0_S0_Pfi,(.L_x_35 - _Z16mlp_ground_truthPKfS0_S0_Pfi)
        .other          _Z16mlp_ground_truthPKfS0_S0_Pfi,@"STO_CUDA_ENTRY STV_DEFAULT"
_Z16mlp_ground_truthPKfS0_S0_Pfi:
.text._Z16mlp_ground_truthPKfS0_S0_Pfi:
[----:B------:R-:W0:Y:S01]  /*0000*/  LDC R1, c[0x0][0x37c] ;  /* 0x0000df00ff017b82 */ /* 0x000e220000000800 */
[----:B------:R-:W1:Y:S07]  /*0010*/  S2R R5, SR_TID.X ;  /* 0x0000000000057919 */ /* 0x000e6e0000002100 */
[----:B------:R-:W1:Y:S01]  /*0020*/  S2UR UR4, SR_CTAID.X ;  /* 0x00000000000479c3 */ /* 0x000e620000002500 */
[----:B------:R-:W2:Y:S01]  /*0030*/  LDCU UR5, c[0x0][0x3a0] ;  /* 0x00007400ff0577ac */ /* 0x000ea20008000800 */
[----:B0-----:R-:W-:-:S06]  /*0040*/  IADD3 R1, PT, PT, R1, -0x800, RZ ;  /* 0xfffff80001017810 */ /* 0x001fcc0007ffe0ff */
[----:B------:R-:W1:Y:S02]  /*0050*/  LDC R0, c[0x0][0x360] ;  /* 0x0000d800ff007b82 */ /* 0x000e640000000800 */
[----:B-1----:R-:W-:-:S05]  /*0060*/  IMAD R0, R0, UR4, R5 ;  /* 0x0000000400007c24 */ /* 0x002fca000f8e0205 */
[----:B--2---:R-:W-:-:S13]  /*0070*/  ISETP.GE.AND P0, PT, R0, UR5, PT ;  /* 0x0000000500007c0c */ /* 0x004fda000bf06270 */
[----:B------:R-:W-:Y:S05]  /*0080*/  @P0 EXIT ;  /* 0x000000000000094d */ /* 0x000fea0003800000 */
[----:B------:R-:W0:Y:S01]  /*0090*/  LDC R0, c[0x0][0x360] ;  /* 0x0000d800ff007b82 */ /* 0x000e220000000800 */
[----:B------:R-:W1:Y:S07]  /*00a0*/  LDCU.64 UR10, c[0x0][0x358] ;  /* 0x00006b00ff0a77ac */ /* 0x000e6e0008000a00 */
[----:B------:R-:W2:Y:S01]  /*00b0*/  LDC.64 R2, c[0x0][0x380] ;  /* 0x0000e000ff027b82 */ /* 0x000ea20000000a00 */
[----:B0-----:R-:W-:-:S05]  /*00c0*/  IMAD R0, R0, UR4, R5 ;  /* 0x0000000400007c24 */ /* 0x001fca000f8e0205 */
[----:B------:R-:W-:-:S05]  /*00d0*/  SHF.L.U32 R5, R0, 0x7, RZ ;  /* 0x0000000700057819 */ /* 0x000fca00000006ff */
[----:B--2---:R-:W-:-:S05]  /*00e0*/  IMAD.WIDE R2, R5, 0x4, R2 ;  /* 0x0000000405027825 */ /* 0x004fca00078e0202 */
[----:B-1----:R0:W5:Y:S04]  /*00f0*/  LDG.E.CONSTANT R4, desc[UR10][R2.64+0x1fc] ;  /* 0x0001fc0a02047981 */ /* 0x002168000c1e9900 */
[----:B------:R0:W5:Y:S04]  /*0100*/  LDG.E.CONSTANT R0, desc[UR10][R2.64] ;  /* 0x0000000a02007981 */ /* 0x000168000c1e9900 */
        /* <DEDUP_REMOVED lines=125> */
[----:B------:R0:W5:Y:S01]  /*08e0*/  LDG.E.CONSTANT R130, desc[UR10][R2.64+0x1f8] ;  /* 0x0001f80a02827981 */ /* 0x000162000c1e9900 */
[----:B------:R-:W-:-:S07]  /*08f0*/  HFMA2 R131, -RZ, RZ, 0, 0 ;  /* 0x00000000ff837431 */ /* 0x000fce00000001ff */
.L_x_15:
[----:B0-----:R-:W0:Y:S02]  /*0900*/  LDC.64 R2, c[0x0][0x388] ;  /* 0x0000e200ff027b82 */ /* 0x001e240000000a00 */
[----:B0-----:R-:W-:-:S05]  /*0910*/  IMAD.WIDE.U32 R2, R131, 0x4, R2 ;  /* 0x0000000483027825 */ /* 0x001fca00078e0002 */
[----:B------:R-:W2:Y:S04]  /*0920*/  LDG.E.CONSTANT R145, desc[UR10][R2.64] ;  /* 0x0000000a02917981 */ /* 0x000ea8000c1e9900 */
[----:B------:R-:W3:Y:S04]  /*0930*/  LDG.E.CONSTANT R144, desc[UR10][R2.64+0x800] ;  /* 0x0008000a02907981 */ /* 0x000ee8000c1e9900 */
[----:B------:R-:W4:Y:S04]  /*0940*/  LDG.E.CONSTANT R146, desc[UR10][R2.64+0x1000] ;  /* 0x0010000a02927981 */ /* 0x000f28000c1e9900 */
        /* <DEDUP_REMOVED lines=22> */
[----:B------:R-:W4:Y:S01]  /*0ab0*/  LDG.E.CONSTANT R157, desc[UR10][R2.64+0xe000] ;  /* 0x00e0000a029d7981 */ /* 0x000f22000c1e9900 */
[----:B--2--5:R-:W-:-:S04]  /*0ac0*/  FFMA R142, R0, R145, RZ ;  /* 0x00000091008e7223 */ /* 0x024fc800000000ff */
[----:B---3--:R-:W-:Y:S02]  /*0ad0*/  FFMA R145, R5, R144, R142 ;  /* 0x0000009005917223 */ /* 0x008fe4000000008e */
[----:B------:R-:W2:Y:S02]  /*0ae0*/  LDG.E.CONSTANT R144, desc[UR10][R2.64+0x10800] ;  /* 0x0108000a02907981 */ /* 0x000ea4000c1e9900 */
[----:B----4-:R-:W-:-:S04]  /*0af0*/  FFMA R146, R6, R146, R145 ;  /* 0x0000009206927223 */ /* 0x010fc80000000091 */
[----:B------:R-:W-:Y:S02]  /*0b00*/  FFMA R147, R7, R147, R146 ;  /* 0x0000009307937223 */ /* 0x000fe40000000092 */
[----:B------:R-:W3:Y:S02]  /*0b10*/  LDG.E.CONSTANT R146, desc[UR10][R2.64+0xf800] ;  /* 0x00f8000a02927981 */ /* 0x000ee4000c1e9900 */
[----:B------:R-:W-:Y:S02]  /*0b20*/  FFMA R148, R8, R148, R147 ;  /* 0x0000009408947223 */ /* 0x000fe40000000093 */
[----:B------:R-:W4:Y:S02]  /*0b30*/  LDG.E.CONSTANT R147, desc[UR10][R2.64+0xf000] ;  /* 0x00f0000a02937981 */ /* 0x000f24000c1e9900 */
[----:B------:R-:W-:Y:S02]  /*0b40*/  FFMA R153, R9, R153, R148 ;  /* 0x0000009909997223 */ /* 0x000fe40000000094 */
[----:B------:R-:W2:Y:S02]  /*0b50*/  LDG.E.CONSTANT R148, desc[UR10][R2.64+0xe800] ;  /* 0x00e8000a02947981 */ /* 0x000ea4000c1e9900 */
[----:B------:R-:W-:-:S02]  /*0b60*/  FFMA R142, R10, R155, R153 ;  /* 0x0000009b0a8e7223 */ /* 0x000fc40000000099 */
[----:B------:R-:W3:Y:S02]  /*0b70*/  LDG.E.CONSTANT R153, desc[UR10][R2.64+0xc000] ;  /* 0x00c0000a02997981 */ /* 0x000ee4000c1e9900 */
[----:B------:R-:W-:Y:S02]  /*0b80*/  FFMA R145, R11, R156, R142 ;  /* 0x0000009c0b917223 */ /* 0x000fe4000000008e */
[----:B------:R-:W4:Y:S04]  /*0b90*/  LDG.E.CONSTANT R156, desc[UR10][R2.64+0xc800] ;  /* 0x00c8000a029c7981 */ /* 0x000f28000c1e9900 */
[----:B------:R-:W2:Y:S01]  /*0ba0*/  LDG.E.CONSTANT R155, desc[UR10][R2.64+0xd000] ;  /* 0x00d0000a029b7981 */ /* 0x000ea2000c1e9900 */
[----:B------:R-:W-:-:S03]  /*0bb0*/  FFMA R142, R12, R143, R145 ;  /* 0x0000008f0c8e7223 */ /* 0x000fc60000000091 */
        /* <DEDUP_REMOVED lines=20> */
[----:B------:R-:W2:Y:S04]  /*0d00*/  LDG.E.CONSTANT R135, desc[UR10][R2.64+0x15000] ;  /* 0x0150000a02877981 */ /* 0x000ea8000c1e9900 */
[----:B------:R-:W2:Y:S04]  /*0d10*/  LDG.E.CONSTANT R133, desc[UR10][R2.64+0x16000] ;  /* 0x0160000a02857981 */ /* 0x000ea8000c1e9900 */
[----:B------:R-:W2:Y:S01]  /*0d20*/  LDG.E.CONSTANT R132, desc[UR10][R2.64+0x16800] ;  /* 0x0168000a02847981 */ /* 0x000ea2000c1e9900 */
[----:B------:R-:W-:-:S04]  /*0d30*/  FFMA R159, R23, R150, R160 ;  /* 0x00000096179f7223 */ /* 0x000fc800000000a0 */
[----:B------:R-:W-:Y:S02]  /*0d40*/  FFMA R150, R24, R149, R159 ;  /* 0x0000009518967223 */ /* 0x000fe4000000009f */
[----:B------:R-:W2:Y:S02]  /*0d50*/  LDG.E.CONSTANT R159, desc[UR10][R2.64+0x1b000] ;  /* 0x01b0000a029f7981 */ /* 0x000ea4000c1e9900 */
[----:B------:R-:W-:Y:S02]  /*0d60*/  FFMA R149, R25, R152, R150 ;  /* 0x0000009819957223 */ /* 0x000fe40000000096 */
[----:B------:R-:W2:Y:S02]  /*0d70*/  LDG.E.CONSTANT R152, desc[UR10][R2.64+0x19800] ;  /* 0x0198000a02987981 */ /* 0x000ea4000c1e9900 */
[----:B------:R-:W-:Y:S02]  /*0d80*/  FFMA R150, R26, R151, R149 ;  /* 0x000000971a967223 */ /* 0x000fe40000000095 */
[----:B------:R-:W2:Y:S02]  /*0d90*/  LDG.E.CONSTANT R151, desc[UR10][R2.64+0x17000] ;  /* 0x0170000a02977981 */ /* 0x000ea4000c1e9900 */
[----:B------:R-:W-:-:S02]  /*0da0*/  FFMA R149, R27, R154, R150 ;  /* 0x0000009a1b957223 */ /* 0x000fc40000000096 */
[----:B------:R-:W2:Y:S02]  /*0db0*/  LDG.E.CONSTANT R154, desc[UR10][R2.64+0x1a800] ;  /* 0x01a8000a029a7981 */ /* 0x000ea4000c1e9900 */
[----:B---3--:R-:W-:Y:S02]  /*0dc0*/  FFMA R150, R28, R153, R149 ;  /* 0x000000991c967223 */ /* 0x008fe40000000095 */
[----:B------:R-:W3:Y:S02]  /*0dd0*/  LDG.E.CONSTANT R153, desc[UR10][R2.64+0x18000] ;  /* 0x0180000a02997981 */ /* 0x000ee4000c1e9900 */
[----:B----4-:R-:W-:Y:S02]  /*0de0*/  FFMA R149, R29, R156, R150 ;  /* 0x0000009c1d957223 */ /* 0x010fe40000000096 */
[----:B------:R-:W4:Y:S02]  /*0df0*/  LDG.E.CONSTANT R156, desc[UR10][R2.64+0x1b800] ;  /* 0x01b8000a029c7981 */ /* 0x000f24000c1e9900 */
[----:B--2---:R-:W-:-:S02]  /*0e00*/  FFMA R150, R30, R155, R149 ;  /* 0x0000009b1e967223 */ /* 0x004fc40000000095 */
[----:B------:R-:W2:Y:S02]  /*0e10*/  LDG.E.CONSTANT R155, desc[UR10][R2.64+0x19000] ;  /* 0x0190000a029b7981 */ /* 0x000ea4000c1e9900 */
[----:B------:R-:W-:-:S04]  /*0e20*/  FFMA R149, R31, R158, R150 ;  /* 0x0000009e1f957223 */ /* 0x000fc80000000096 */
[----:B------:R-:W-:Y:S02]  /*0e30*/  FFMA R150, R32, R157, R149 ;  /* 0x0000009d20967223 */ /* 0x000fe40000000095 */
[----:B------:R-:W4:Y:S02]  /*0e40*/  LDG.E.CONSTANT R157, desc[UR10][R2.64+0x1a000] ;  /* 0x01a0000a029d7981 */ /* 0x000f24000c1e9900 */
[----:B------:R-:W-:Y:S02]  /*0e50*/  FFMA R149, R33, R148, R150 ;  /* 0x0000009421957223 */ /* 0x000fe40000000096 */
[----:B------:R-:W3:Y:S02]  /*0e60*/  LDG.E.CONSTANT R148, desc[UR10][R2.64+0x17800] ;  /* 0x0178000a02947981 */ /* 0x000ee4000c1e9900 */
[----:B------:R-:W-:Y:S02]  /*0e70*/  FFMA R150, R34, R147, R149 ;  /* 0x0000009322967223 */ /* 0x000fe40000000095 */
[----:B------:R-:W4:Y:S02]  /*0e80*/  LDG.E.CONSTANT R149, desc[UR10][R2.64+0x1c000] ;  /* 0x01c0000a02957981 */ /* 0x000f24000c1e9900 */
[----:B------:R-:W-:-:S02]  /*0e90*/  FFMA R147, R35, R146, R150 ;  /* 0x0000009223937223 */ /* 0x000fc40000000096 */
[----:B------:R-:W2:Y:S02]  /*0ea0*/  LDG.E.CONSTANT R150, desc[UR10][R2.64+0x18800] ;  /* 0x0188000a02967981 */ /* 0x000ea4000c1e9900 */
[----:B------:R-:W-:Y:S02]  /*0eb0*/  FFMA R146, R36, R145, R147 ;  /* 0x0000009124927223 */ /* 0x000fe40000000093 */
[----:B------:R-:W4:Y:S02]  /*0ec0*/  LDG.E.CONSTANT R147, desc[UR10][R2.64+0x1d000] ;  /* 0x01d0000a02937981 */ /* 0x000f24000c1e9900 */
[----:B------:R-:W-:Y:S02]  /*0ed0*/  FFMA R145, R37, R144, R146 ;  /* 0x0000009025917223 */ /* 0x000fe40000000092 */
[----:B------:R-:W4:Y:S02]  /*0ee0*/  LDG.E.CONSTANT R146, desc[UR10][R2.64+0x1c800] ;  /* 0x01c8000a02927981 */ /* 0x000f24000c1e9900 */
[----:B------:R-:W-:-:S02]  /*0ef0*/  FFMA R144, R38, R143, R145 ;  /* 0x0000008f26907223 */ /* 0x000fc40000000091 */
[----:B------:R-:W4:Y:S02]  /*0f00*/  LDG.E.CONSTANT R145, desc[UR10][R2.64+0x1e000] ;  /* 0x01e0000a02917981 */ /* 0x000f24000c1e9900 */
        /* <DEDUP_REMOVED lines=21> */
[----:B------:R-:W4:Y:S04]  /*1060*/  LDG.E.CONSTANT R132, desc[UR10][R2.64+0x21800] ;  /* 0x0218000a02847981 */ /* 0x000f28000c1e9900 */
[----:B------:R-:W4:Y:S04]  /*1070*/  LDG.E.CONSTANT R135, desc[UR10][R2.64+0x22000] ;  /* 0x0220000a02877981 */ /* 0x000f28000c1e9900 */
[----:B------:R-:W4:Y:S01]  /*1080*/  LDG.E.CONSTANT R134, desc[UR10][R2.64+0x22800] ;  /* 0x0228000a02867981 */ /* 0x000f22000c1e9900 */
[----:B------:R-:W-:-:S03]  /*1090*/  FFMA R158, R50, R151, R161 ;  /* 0x00000097329e7223 */ /* 0x000fc600000000a1 */
[----:B------:R-:W4:Y:S01]  /*10a0*/  LDG.E.CONSTANT R161, desc[UR10][R2.64+0x3f800] ;  /* 0x03f8000a02a17981 */ /* 0x000f22000c1e9900 */
[----:B---3--:R-:W-:-:S03]  /*10b0*/  FFMA R151, R51, R148, R158 ;  /* 0x0000009433977223 */ /* 0x008fc6000000009e */
[----:B------:R-:W3:Y:S01]  /*10c0*/  LDG.E.CONSTANT R158, desc[UR10][R2.64+0x2e800] ;  /* 0x02e8000a029e7981 */ /* 0x000ee2000c1e9900 */
[----:B------:R-:W-:-:S03]  /*10d0*/  FFMA R148, R52, R153, R151 ;  /* 0x0000009934947223 */ /* 0x000fc60000000097 */
[----:B------:R-:W3:Y:S01]  /*10e0*/  LDG.E.CONSTANT R153, desc[UR10][R2.64+0x31000] ;  /* 0x0310000a02997981 */ /* 0x000ee2000c1e9900 */
[----:B--2---:R-:W-:-:S04]  /*10f0*/  FFMA R151, R53, R150, R148 ;  /* 0x0000009635977223 */ /* 0x004fc80000000094 */
[----:B------:R-:W-:Y:S02]  /*1100*/  FFMA R148, R54, R155, R151 ;  /* 0x0000009b36947223 */ /* 0x000fe40000000097 */
[----:B------:R-:W2:Y:S02]  /*1110*/  LDG.E.CONSTANT R155, desc[UR10][R2.64+0x30000] ;  /* 0x0300000a029b7981 */ /* 0x000ea4000c1e9900 */
[----:B------:R-:W-:Y:S02]  /*1120*/  FFMA R151, R55, R152, R148 ;  /* 0x0000009837977223 */ /* 0x000fe40000000094 */
[----:B------:R-:W2:Y:S02]  /*1130*/  LDG.E.CONSTANT R152, desc[UR10][R2.64+0x31800] ;  /* 0x0318000a02987981 */ /* 0x000ea4000c1e9900 */
[----:B----4-:R-:W-:Y:S02]  /*1140*/  FFMA R148, R56, R157, R151 ;  /* 0x0000009d38947223 */ /* 0x010fe40000000097 */
[----:B------:R-:W4:Y:S02]  /*1150*/  LDG.E.CONSTANT R157, desc[UR10][R2.64+0x2f000] ;  /* 0x02f0000a029d7981 */ /* 0x000f24000c1e9900 */
[----:B------:R-:W-:-:S02]  /*1160*/  FFMA R151, R57, R154, R148 ;  /* 0x0000009a39977223 */ /* 0x000fc40000000094 */
[----:B------:R-:W2:Y:S02]  /*1170*/  LDG.E.CONSTANT R154, desc[UR10][R2.64+0x30800] ;  /* 0x0308000a029a7981 */ /* 0x000ea4000c1e9900 */
[----:B------:R-:W-:-:S04]  /*1180*/  FFMA R148, R58, R159, R151 ;  /* 0x0000009f3a947223 */ /* 0x000fc80000000097 */
[----:B------:R-:W-:Y:S02]  /*1190*/  FFMA R151, R59, R156, R148 ;  /* 0x0000009c3b977223 */ /* 0x000fe40000000094 */
[----:B------:R-:W3:Y:S02]  /*11a0*/  LDG.E.CONSTANT R148, desc[UR10][R2.64+0x24800] ;  /* 0x0248000a02947981 */ /* 0x000ee4000c1e9900 */
[----:B------:R-:W-:Y:S02]  /*11b0*/  FFMA R150, R60, R149, R151 ;  /* 0x000000953c967223 */ /* 0x000fe40000000097 */
[----:B------:R-:W4:Y:S02]  /*11c0*/  LDG.E.CONSTANT R149, desc[UR10][R2.64+0x25000] ;  /* 0x0250000a02957981 */ /* 0x000f24000c1e9900 */
[----:B------:R-:W-:Y:S02]  /*11d0*/  FFMA R151, R61, R146, R150 ;  /* 0x000000923d977223 */ /* 0x000fe40000000096 */
[----:B------:R-:W2:Y:S02]  /*11e0*/  LDG.E.CONSTANT R146, desc[UR10][R2.64+0x25800] ;  /* 0x0258000a02927981 */ /* 0x000ea4000c1e9900 */
[----:B------:R-:W-:-:S02]  /*11f0*/  FFMA R150, R62, R147, R151 ;  /* 0x000000933e967223 */ /* 0x000fc40000000097 */
[----:B------:R-:W2:Y:S02]  /*1200*/  LDG.E.CONSTANT R147, desc[UR10][R2.64+0x26000] ;  /* 0x0260000a02937981 */ /* 0x000ea4000c1e9900 */
[----:B------:R-:W-:Y:S02]  /*1210*/  FFMA R151, R63, R144, R150 ;  /* 0x000000903f977223 */ /* 0x000fe40000000096 */
[----:B------:R-:W2:Y:S02]  /*1220*/  LDG.E.CONSTANT R144, desc[UR10][R2.64+0x26800] ;  /* 0x0268000a02907981 */ /* 0x000ea4000c1e9900 */
        /* <DEDUP_REMOVED lines=25> */
[----:B------:R-:W2:Y:S04]  /*13c0*/  LDG.E.CONSTANT R151, desc[UR10][R2.64+0x2d000] ;  /* 0x02d0000a02977981 */ /* 0x000ea8000c1e9900 */
[----:B------:R-:W2:Y:S04]  /*13d0*/  LDG.E.CONSTANT R150, desc[UR10][R2.64+0x2d800] ;  /* 0x02d8000a02967981 */ /* 0x000ea8000c1e9900 */
[----:B------:R-:W2:Y:S04]  /*13e0*/  LDG.E.CONSTANT R139, desc[UR10][R2.64+0x2e000] ;  /* 0x02e0000a028b7981 */ /* 0x000ea8000c1e9900 */
[----:B------:R-:W2:Y:S01]  /*13f0*/  LDG.E.CONSTANT R156, desc[UR10][R2.64+0x2f800] ;  /* 0x02f8000a029c7981 */ /* 0x000ea2000c1e9900 */
[----:B---3--:R-:W-:-:S04]  /*1400*/  FFMA R159, R77, R148, R160 ;  /* 0x000000944d9f7223 */ /* 0x008fc800000000a0 */
[----:B----4-:R-:W-:Y:S02]  /*1410*/  FFMA R148, R78, R149, R159 ;  /* 0x000000954e947223 */ /* 0x010fe4000000009f */
[----:B------:R-:W3:Y:S02]  /*1420*/  LDG.E.CONSTANT R159, desc[UR10][R2.64+0x3b000] ;  /* 0x03b0000a029f7981 */ /* 0x000ee4000c1e9900 */
[----:B--2---:R-:W-:-:S04]  /*1430*/  FFMA R149, R79, R146, R148 ;  /* 0x000000924f957223 */ /* 0x004fc80000000094 */
[----:B------:R-:W-:-:S04]  /*1440*/  FFMA R146, R80, R147, R149 ;  /* 0x0000009350927223 */ /* 0x000fc80000000095 */
[----:B------:R-:W-:-:S04]  /*1450*/  FFMA R147, R81, R144, R146 ;  /* 0x0000009051937223 */ /* 0x000fc80000000092 */
[----:B------:R-:W-:-:S04]  /*1460*/  FFMA R144, R82, R145, R147 ;  /* 0x0000009152907223 */ /* 0x000fc80000000093 */
[----:B------:R-:W-:-:S04]  /*1470*/  FFMA R145, R83, R142, R144 ;  /* 0x0000008e53917223 */ /* 0x000fc80000000090 */
[----:B------:R-:W-:-:S04]  /*1480*/  FFMA R142, R84, R143, R145 ;  /* 0x0000008f548e7223 */ /* 0x000fc80000000091 */
[----:B------:R-:W-:-:S04]  /*1490*/  FFMA R143, R85, R138, R142 ;  /* 0x0000008a558f7223 */ /* 0x000fc8000000008e */
[----:B------:R-:W-:Y:S02]  /*14a0*/  FFMA R138, R86, R141, R143 ;  /* 0x0000008d568a7223 */ /* 0x000fe4000000008f */
[----:B------:R-:W2:Y:S02]  /*14b0*/  LDG.E.CONSTANT R141, desc[UR10][R2.64+0x32000] ;  /* 0x0320000a028d7981 */ /* 0x000ea4000c1e9900 */
[----:B------:R-:W-:Y:S02]  /*14c0*/  FFMA R143, R87, R140, R138 ;  /* 0x0000008c578f7223 */ /* 0x000fe4000000008a */
[----:B------:R-:W4:Y:S02]  /*14d0*/  LDG.E.CONSTANT R138, desc[UR10][R2.64+0x32800] ;  /* 0x0328000a028a7981 */ /* 0x000f24000c1e9900 */
[----:B------:R-:W-:Y:S02]  /*14e0*/  FFMA R140, R88, R133, R143 ;  /* 0x00000085588c7223 */ /* 0x000fe4000000008f */
[----:B------:R-:W3:Y:S02]  /*14f0*/  LDG.E.CONSTANT R133, desc[UR10][R2.64+0x33000] ;  /* 0x0330000a02857981 */ /* 0x000ee4000c1e9900 */
[----:B------:R-:W-:-:S02]  /*1500*/  FFMA R143, R89, R132, R140 ;  /* 0x00000084598f7223 */ /* 0x000fc4000000008c */
[----:B------:R-:W3:Y:S02]  /*1510*/  LDG.E.CONSTANT R132, desc[UR10][R2.64+0x33800] ;  /* 0x0338000a02847981 */ /* 0x000ee4000c1e9900 */
[----:B------:R-:W-:Y:S02]  /*1520*/  FFMA R140, R90, R135, R143 ;  /* 0x000000875a8c7223 */ /* 0x000fe4000000008f */
[----:B------:R-:W3:Y:S02]  /*1530*/  LDG.E.CONSTANT R135, desc[UR10][R2.64+0x34000] ;  /* 0x0340000a02877981 */ /* 0x000ee4000c1e9900 */
        /* <DEDUP_REMOVED lines=23> */
[----:B------:R-:W3:Y:S04]  /*16b0*/  LDG.E.CONSTANT R149, desc[UR10][R2.64+0x3a000] ;  /* 0x03a0000a02957981 */ /* 0x000ee8000c1e9900 */
[----:B------:R-:W3:Y:S04]  /*16c0*/  LDG.E.CONSTANT R156, desc[UR10][R2.64+0x3a800] ;  /* 0x03a8000a029c7981 */ /* 0x000ee8000c1e9900 */
[----:B------:R-:W3:Y:S01]  /*16d0*/  LDG.E.CONSTANT R154, desc[UR10][R2.64+0x3b800] ;  /* 0x03b8000a029a7981 */ /* 0x000ee2000c1e9900 */
[----:B------:R-:W-:-:S03]  /*16e0*/  FFMA R163, R103, R152, R148 ;  /* 0x0000009867a37223 */ /* 0x000fc60000000094 */
[----:B------:R-:W3:Y:S04]  /*16f0*/  LDG.E.CONSTANT R157, desc[UR10][R2.64+0x3c000] ;  /* 0x03c0000a029d7981 */ /* 0x000ee8000c1e9900 */
[----:B------:R-:W3:Y:S04]  /*1700*/  LDG.E.CONSTANT R152, desc[UR10][R2.64+0x3c800] ;  /* 0x03c8000a02987981 */ /* 0x000ee8000c1e9900 */
[----:B------:R-:W3:Y:S04]  /*1710*/  LDG.E.CONSTANT R155, desc[UR10][R2.64+0x3d000] ;  /* 0x03d0000a029b7981 */ /* 0x000ee8000c1e9900 */
[----:B------:R-:W3:Y:S04]  /*1720*/  LDG.E.CONSTANT R150, desc[UR10][R2.64+0x3d800] ;  /* 0x03d8000a02967981 */ /* 0x000ee8000c1e9900 */
[----:B------:R-:W3:Y:S04]  /*1730*/  LDG.E.CONSTANT R153, desc[UR10][R2.64+0x3e000] ;  /* 0x03e0000a02997981 */ /* 0x000ee8000c1e9900 */
[----:B------:R-:W3:Y:S04]  /*1740*/  LDG.E.CONSTANT R148, desc[UR10][R2.64+0x3e800] ;  /* 0x03e8000a02947981 */ /* 0x000ee8000c1e9900 */
[----:B------:R0:W3:Y:S01]  /*1750*/  LDG.E.CONSTANT R151, desc[UR10][R2.64+0x3f000] ;  /* 0x03f0000a02977981 */ /* 0x0000e2000c1e9900 */
[----:B--2---:R-:W-:-:S04]  /*1760*/  FFMA R158, R104, R141, R163 ;  /* 0x0000008d689e7223 */ /* 0x004fc800000000a3 */
[----:B----4-:R-:W-:-:S04]  /*1770*/  FFMA R141, R105, R138, R158 ;  /* 0x0000008a698d7223 */ /* 0x010fc8000000009e */
[----:B---3--:R-:W-:-:S04]  /*1780*/  FFMA R138, R106, R133, R141 ;  /* 0x000000856a8a7223 */ /* 0x008fc8000000008d */
[----:B------:R-:W-:-:S04]  /*1790*/  FFMA R133, R107, R132, R138 ;  /* 0x000000846b857223 */ /* 0x000fc8000000008a */
[----:B------:R-:W-:-:S04]  /*17a0*/  FFMA R132, R108, R135, R133 ;  /* 0x000000876c847223 */ /* 0x000fc80000000085 */
[----:B------:R-:W-:-:S04]  /*17b0*/  FFMA R133, R109, R134, R132 ;  /* 0x000000866d857223 */ /* 0x000fc80000000084 */
[----:B------:R-:W-:-:S04]  /*17c0*/  FFMA R132, R110, R137, R133 ;  /* 0x000000896e847223 */ /* 0x000fc80000000085 */
[----:B------:R-:W-:-:S04]  /*17d0*/  FFMA R133, R111, R136, R132 ;  /* 0x000000886f857223 */ /* 0x000fc80000000084 */
[----:B------:R-:W-:-:S04]  /*17e0*/  FFMA R132, R112, R143, R133 ;  /* 0x0000008f70847223 */ /* 0x000fc80000000085 */
[----:B------:R-:W-:-:S04]  /*17f0*/  FFMA R133, R113, R140, R132 ;  /* 0x0000008c71857223 */ /* 0x000fc80000000084 */
[----:B0-----:R-:W-:-:S04]  /*1800*/  FFMA R2, R114, R139, R133 ;  /* 0x0000008b72027223 */ /* 0x001fc80000000085 */
[----:B------:R-:W-:-:S04]  /*1810*/  FFMA R3, R115, R142, R2 ;  /* 0x0000008e73037223 */ /* 0x000fc80000000002 */
        /* <DEDUP_REMOVED lines=16> */
[----:B------:R-:W-:-:S04]  /*1920*/  FMUL R2, R3, 0.044714998453855514526 ;  /* 0x3d37271303027820 */ /* 0x000fc80000400000 */
[----:B------:R-:W-:-:S04]  /*1930*/  FMUL R2, R3, R2 ;  /* 0x0000000203027220 */ /* 0x000fc80000400000 */
[----:B------:R-:W-:-:S04]  /*1940*/  FFMA R2, R3, R2, R3 ;  /* 0x0000000203027223 */ /* 0x000fc80000000003 */
[----:B------:R-:W-:-:S04]  /*1950*/  FMUL R132, R2, 0.79788458347320556641 ;  /* 0x3f4c422a02847820 */ /* 0x000fc80000400000 */
[----:B------:R-:W-:-:S06]  /*1960*/  FMUL R2, |R132|, 2.8853900432586669922 ;  /* 0x4038aa3b84027820 */ /* 0x000fcc0000400200 */
[----:B------:R-:W0:Y:S01]  /*1970*/  MUFU.EX2 R2, R2 ;  /* 0x0000000200027308 */ /* 0x000e220000000800 */
[----:B------:R-:W-:Y:S01]  /*1980*/  MOV R136, 0x3c80f082 ;  /* 0x3c80f08200887802 */ /* 0x000fe20000000f00 */
[----:B------:R-:W-:Y:S01]  /*1990*/  FMUL R137, R132, R132 ;  /* 0x0000008484897220 */ /* 0x000fe20000400000 */
[----:B0-----:R-:W-:-:S06]  /*19a0*/  FADD R133, R2, 1 ;  /* 0x3f80000002857421 */ /* 0x001fcc0000000000 */
[----:B------:R-:W0:Y:S01]  /*19b0*/  MUFU.RCP R133, R133 ;  /* 0x0000008500857308 */ /* 0x000e220000001000 */
[C---:B------:R-:W-:Y:S01]  /*19c0*/  FFMA R136, R137.reuse, R136, -0.052303962409496307373 ;  /* 0xbd563cae89887423 */ /* 0x040fe20000000088 */
[----:B------:R-:W-:Y:S02]  /*19d0*/  MOV R134, 0x3f800000 ;  /* 0x3f80000000867802 */ /* 0x000fe40000000f00 */
[C---:B------:R-:W-:Y:S01]  /*19e0*/  FSETP.GE.AND P1, PT, |R132|.reuse, 0.60000002384185791016, PT ;  /* 0x3f19999a8400780b */ /* 0x040fe20003f26200 */
[----:B------:R-:W-:Y:S01]  /*19f0*/  FFMA R136, R137, R136, 0.1331529766321182251 ;  /* 0x3e08594189887423 */ /* 0x000fe20000000088 */
[----:B------:R-:W-:-:S03]  /*1a00*/  FSETP.GE.AND P0, PT, |R132|, 9.010913848876953125, PT ;  /* 0x41102cb48400780b */ /* 0x000fc60003f06200 */
[----:B------:R-:W-:Y:S01]  /*1a10*/  FFMA R2, R137, R136, -0.33332768082618713379 ;  /* 0xbeaaa9ed89027423 */ /* 0x000fe20000000088 */
[----:B0-----:R-:W-:-:S03]  /*1a20*/  FFMA R134, R133, -2, R134 ;  /* 0xc000000085867823 */ /* 0x001fc60000000086 */
[----:B------:R-:W-:Y:S02]  /*1a30*/  FFMA R137, R137, R2, RZ ;  /* 0x0000000289897223 */ /* 0x000fe400000000ff */
[----:B------:R-:W-:-:S04]  /*1a40*/  FSEL R135, R134, 1, !P0 ;  /* 0x3f80000086877808 */ /* 0x000fc80004000000 */
[--C-:B------:R-:W-:Y:S01]  /*1a50*/  LOP3.LUT R135, R135, 0x80000000, R132.reuse, 0xb8, !PT ;  /* 0x8000000087877812 */ /* 0x100fe200078eb884 */
[----:B------:R-:W-:Y:S01]  /*1a60*/  @!P1 FFMA R135, R132, R137, R132 ;  /* 0x0000008984879223 */ /* 0x000fe20000000084 */
[----:B------:R-:W-:-:S03]  /*1a70*/  FMUL R3, R3, 0.5 ;  /* 0x3f00000003037820 */ /* 0x000fc60000400000 */
[----:B------:R-:W-:Y:S01]  /*1a80*/  FADD R2, R135, 1 ;  /* 0x3f80000087027421 */ /* 0x000fe20000000000 */
[----:B------:R-:W-:-:S03]  /*1a90*/  LEA R133, R131, R1, 0x2 ;  /* 0x0000000183857211 */ /* 0x000fc600078e10ff */
[----:B------:R-:W-:Y:S01]  /*1aa0*/  FMUL R2, R3, R2 ;  /* 0x0000000203027220 */ /* 0x000fe20000400000 */
[----:B------:R-:W-:-:S04]  /*1ab0*/  IADD3 R131, PT, PT, R131, 0x1, RZ ;  /* 0x0000000183837810 */ /* 0x000fc80007ffe0ff */
[----:B------:R1:W-:Y:S01]  /*1ac0*/  STL [R133], R2 ;  /* 0x0000000285007387 */ /* 0x0003e20000100800 */
[----:B------:R-:W-:-:S13]  /*1ad0*/  ISETP.NE.AND P0, PT, R131, 0x200, PT ;  /* 0x000002008300780c */ /* 0x000fda0003f05270 */
[----:B-1----:R-:W-:Y:S05]  /*1ae0*/  @P0 BRA `(.L_x_15) ;  /* 0xffffffec00840947 */ /* 0x002fea000383ffff */
[----:B------:R-:W0:Y:S01]  /*1af0*/  LDCU.64 UR6, c[0x0][0x390] ;  /* 0x00007200ff0677ac */ /* 0x000e220008000a00 */
[----:B------:R-:W-:Y:S01]  /*1b00*/  IADD3 R0, PT, PT, R1, 0x20, RZ ;  /* 0x0000002001007810 */ /* 0x000fe20007ffe0ff */
[----:B------:R-:W-:Y:S01]  /*1b10*/  UMOV UR4, URZ ;  /* 0x000000ff00047c82 */ /* 0x000fe20008000000 */
[----:B0-----:R-:W-:-:S04]  /*1b20*/  UIADD3 UR6, UP0, UPT, UR6, 0x1000, URZ ;  /* 0x0000100006067890 */ /* 0x001fc8000ff1e0ff */
[----:B------:R-:W-:-:S12]  /*1b30*/  UIADD3.X UR7, UPT, UPT, URZ, UR7, URZ, UP0, !UPT ;  /* 0x00000007ff077290 */ /* 0x000fd800087fe4ff */
.L_x_17:
[----:B------:R-:W-:Y:S01]  /*1b40*/  UIMAD.WIDE.U32 UR8, UR4, 0x4, UR6 ;  /* 0x00000004040878a5 */ /* 0x000fe2000f8e0006 */
[----:B0-----:R-:W-:Y:S01]  /*1b50*/  HFMA2 R99, -RZ, RZ, 0, 0 ;  /* 0x00000000ff637431 */ /* 0x001fe200000001ff */
[----:B------:R-:W-:Y:S01]  /*1b60*/  MOV R68, R0 ;  /* 0x0000000000447202 */ /* 0x000fe20000000f00 */
[----:B------:R-:W-:-:S03]  /*1b70*/  UMOV UR5, URZ ;  /* 0x000000ff00057c82 */ /* 0x000fc60008000000 */
[----:B------:R-:W-:Y:S02]  /*1b80*/  MOV R5, UR9 ;  /* 0x0000000900057c02 */ /* 0x000fe40008000f00 */
[----:B------:R-:W-:Y:S02]  /*1b90*/  MOV R3, UR9 ;  /* 0x0000000900037c02 */ /* 0x000fe40008000f00 */
[----:B------:R-:W-:Y:S02]  /*1ba0*/  MOV R2, UR8 ;  /* 0x0000000800027c02 */ /* 0x000fe40008000f00 */
[----:B------:R-:W-:Y:S02]  /*1bb0*/  MOV R4, UR8 ;  /* 0x0000000800047c02 */ /* 0x000fe40008000f00 */
[----:B------:R-:W-:-:S07]  /*1bc0*/  MOV R3, R5 ;  /* 0x0000000500037202 */ /* 0x000fce0000000f00 */
.L_x_16:
[----:B------:R-:W2:Y:S04]  /*1bd0*/  LDL.128 R4, [R68+-0x20] ;  /* 0xffffe00044047983 */ /* 0x000ea80000100c00 */
[----:B------:R-:W2:Y:S04]  /*1be0*/  LDG.E.CONSTANT R101, desc[UR10][R2.64+-0x1000] ;  /* 0xfff0000a02657981 */ /* 0x000ea8000c1e9900 */
[----:B------:R-:W3:Y:S04]  /*1bf0*/  LDG.E.CONSTANT R102, desc[UR10][R2.64+-0xe00] ;  /* 0xfff2000a02667981 */ /* 0x000ee8000c1e9900 */
[----:B------:R-:W4:Y:S04]  /*1c00*/  LDG.E.CONSTANT R103, desc[UR10][R2.64+-0xc00] ;  /* 0xfff4000a02677981 */ /* 0x000f28000c1e9900 */
[----:B------:R-:W5:Y:S04]  /*1c10*/  LDG.E.CONSTANT R104, desc[UR10][R2.64+-0xa00] ;  /* 0xfff6000a02687981 */ /* 0x000f68000c1e9900 */
[----:B------:R-:W5:Y:S04]  /*1c20*/  LDL.128 R8, [R68+-0x10] ;  /* 0xfffff00044087983 */ /* 0x000f680000100c00 */
[----:B------:R-:W5:Y:S04]  /*1c30*/  LDG.E.CONSTANT R105, desc[UR10][R2.64+-0x800] ;  /* 0xfff8000a02697981 */ /* 0x000f68000c1e9900 */
[----:B------:R-:W5:Y:S04]  /*1c40*/  LDG.E.CONSTANT R106, desc[UR10][R2.64+-0x600] ;  /* 0xfffa000a026a7981 */ /* 0x000f68000c1e9900 */
[----:B------:R-:W5:Y:S04]  /*1c50*/  LDG.E.CONSTANT R107, desc[UR10][R2.64+-0x400] ;  /* 0xfffc000a026b7981 */ /* 0x000f68000c1e9900 */
[----:B------:R-:W5:Y:S04]  /*1c60*/  LDG.E.CONSTANT R108, desc[UR10][R2.64+-0x200] ;  /* 0xfffe000a026c7981 */ /* 0x000f68000c1e9900 */
[----:B------:R-:W5:Y:S04]  /*1c70*/  LDL.128 R12, [R68] ;  /* 0x00000000440c7983 */ /* 0x000f680000100c00 */
[----:B------:R-:W5:Y:S04]  /*1c80*/  LDG.E.CONSTANT R109, desc[UR10][R2.64] ;  /* 0x0000000a026d7981 */ /* 0x000f68000c1e9900 */
[----:B------:R-:W5:Y:S04]  /*1c90*/  LDG.E.CONSTANT R110, desc[UR10][R2.64+0x200] ;  /* 0x0002000a026e7981 */ /* 0x000f68000c1e9900 */
[----:B------:R-:W5:Y:S04]  /*1ca0*/  LDG.E.CONSTANT R111, desc[UR10][R2.64+0x400] ;  /* 0x0004000a026f7981 */ /* 0x000f68000c1e9900 */
[----:B------:R-:W5:Y:S04]  /*1cb0*/  LDG.E.CONSTANT R112, desc[UR10][R2.64+0x600] ;  /* 0x0006000a02707981 */ /* 0x000f68000c1e9900 */
[----:B------:R-:W5:Y:S04]  /*1cc0*/  LDL.128 R16, [R68+0x10] ;  /* 0x0000100044107983 */ /* 0x000f680000100c00 */
        /* <DEDUP_REMOVED lines=59> */
[----:B------:R0:W5:Y:S04]  /*2080*/  LDL.128 R64, [R68+0xd0] ;  /* 0x0000d00044407983 */ /* 0x0001680000100c00 */
[----:B------:R-:W5:Y:S04]  /*2090*/  LDG.E.CONSTANT R71, desc[UR10][R2.64+0x6800] ;  /* 0x0068000a02477981 */ /* 0x000f68000c1e9900 */
[----:B------:R-:W5:Y:S04]  /*20a0*/  LDG.E.CONSTANT R72, desc[UR10][R2.64+0x6a00] ;  /* 0x006a000a02487981 */ /* 0x000f68000c1e9900 */
[----:B------:R-:W5:Y:S04]  /*20b0*/  LDG.E.CONSTANT R69, desc[UR10][R2.64+0x6c00] ;  /* 0x006c000a02457981 */ /* 0x000f68000c1e9900 */
[----:B------:R1:W5:Y:S01]  /*20c0*/  LDG.E.CONSTANT R70, desc[UR10][R2.64+0x6e00] ;  /* 0x006e000a02467981 */ /* 0x000362000c1e9900 */
[----:B--2---:R-:W-:Y:S01]  /*20d0*/  FFMA R4, R4, R101, R99 ;  /* 0x0000006504047223 */ /* 0x004fe20000000063 */
[----:B------:R-:W-:Y:S01]  /*20e0*/  UIADD3 UR5, UPT, UPT, UR5, 0x40, URZ ;  /* 0x0000004005057890 */ /* 0x000fe2000fffe0ff */
[----:B0-----:R-:W-:-:S02]  /*20f0*/  IADD3 R68, PT, PT, R68, 0x100, RZ ;  /* 0x0000010044447810 */ /* 0x001fc40007ffe0ff */
[----:B---3--:R-:W-:Y:S01]  /*2100*/  FFMA R5, R5, R102, R4 ;  /* 0x0000006605057223 */ /* 0x008fe20000000004 */
[----:B------:R-:W-:-:S03]  /*2110*/  UISETP.NE.AND UP0, UPT, UR5, 0x200, UPT ;  /* 0x000002000500788c */ /* 0x000fc6000bf05270 */
[----:B----4-:R-:W-:Y:S01]  /*2120*/  FFMA R6, R6, R103, R5 ;  /* 0x0000006706067223 */ /* 0x010fe20000000005 */
[----:B-1----:R-:W-:-:S03]  /*2130*/  IADD3 R2, P0, PT, R2, 0x8000, RZ ;  /* 0x0000800002027810 */ /* 0x002fc60007f1e0ff */
[----:B-----5:R-:W-:Y:S01]  /*2140*/  FFMA R7, R7, R104, R6 ;  /* 0x0000006807077223 */ /* 0x020fe20000000006 */
[----:B------:R-:W-:-:S03]  /*2150*/  IADD3.X R3, PT, PT, RZ, R3, RZ, P0, !PT ;  /* 0x00000003ff037210 */ /* 0x000fc600007fe4ff */
        /* <DEDUP_REMOVED lines=59> */
[----:B------:R-:W-:Y:S01]  /*2510*/  FFMA R99, R67, R70, R66 ;  /* 0x0000004643637223 */ /* 0x000fe20000000042 */
[----:B------:R-:W-:Y:S06]  /*2520*/  BRA.U UP0, `(.L_x_16) ;  /* 0xfffffff500a87547 */ /* 0x000fec000b83ffff */
[----:B------:R-:W0:Y:S01]  /*2530*/  S2R R5, SR_TID.X ;  /* 0x0000000000057919 */ /* 0x000e220000002100 */
[----:B------:R-:W0:Y:S08]  /*2540*/  S2UR UR5, SR_CTAID.X ;  /* 0x00000000000579c3 */ /* 0x000e300000002500 */
[----:B------:R-:W0:Y:S08]  /*2550*/  LDC R4, c[0x0][0x360] ;  /* 0x0000d800ff047b82 */ /* 0x000e300000000800 */
[----:B------:R-:W1:Y:S01]  /*2560*/  LDC.64 R2, c[0x0][0x398] ;  /* 0x0000e600ff027b82 */ /* 0x000e620000000a00 */
[----:B0-----:R-:W-:-:S05]  /*2570*/  IMAD R4, R4, UR5, R5 ;  /* 0x0000000504047c24 */ /* 0x001fca000f8e0205 */
[----:B------:R-:W-:Y:S01]  /*2580*/  LEA R5, R4, UR4, 0x7 ;  /* 0x0000000404057c11 */ /* 0x000fe2000f8e38ff */
[----:B------:R-:W-:-:S04]  /*2590*/  UIADD3 UR4, UPT, UPT, UR4, 0x1, URZ ;  /* 0x0000000104047890 */ /* 0x000fc8000fffe0ff */
[----:B-1----:R-:W-:Y:S01]  /*25a0*/  IMAD.WIDE R2, R5, 0x4, R2 ;  /* 0x0000000405027825 */ /* 0x002fe200078e0202 */
[----:B------:R-:W-:-:S04]  /*25b0*/  UISETP.NE.AND UP0, UPT, UR4, 0x80, UPT ;  /* 0x000000800400788c */ /* 0x000fc8000bf05270 */
[----:B------:R0:W-:Y:S05]  /*25c0*/  STG.E desc[UR10][R2.64], R99 ;  /* 0x0000006302007986 */ /* 0x0001ea000c10190a */
[----:B------:R-:W-:Y:S05]  /*25d0*/  BRA.U UP0, `(.L_x_17) ;  /* 0xfffffff500587547 */ /* 0x000fea000b83ffff */
[----:B------:R-:W-:Y:S05]  /*25e0*/  EXIT ;  /* 0x000000000000794d */ /* 0x000fea0003800000 */
.L_x_18:
        /* <DEDUP_REMOVED lines=9> */
.L_x_35:


//--------------------- .text._Z11init_randomPfim --------------------------
	.section	.text._Z11init_randomPfim,"ax",@progbits
	.align	128
        .global         _Z11init_randomPfim
        .type           _Z11init_randomPfim,@function
        .size           _Z11init_randomPfim,(.L_x_36 - _Z11init_randomPfim)
        .other          _Z11init_randomPfim,@"STO_CUDA_ENTRY STV_DEFAULT"
_Z11init_randomPfim:
.text._Z11init_randomPfim:
[----:B------:R-:W0:Y:S01]  /*0000*/  LDC R1, c[0x0][0x37c] ;  /* 0x0000df00ff017b82 */ /* 0x000e220000000800 */
[----:B------:R-:W1:Y:S07]  /*0010*/  S2R R3, SR_TID.X ;  /* 0x0000000000037919 */ /* 0x000e6e0000002100 */
[----:B------:R-:W1:Y:S01]  /*0020*/  S2UR UR4, SR_CTAID.X ;  /* 0x00000000000479c3 */ /* 0x000e620000002500 */
[----:B------:R-:W2:Y:S01]  /*0030*/  LDCU UR5, c[0x0][0x388] ;  /* 0x00007100ff0577ac */ /* 0x000ea20008000800 */
[----:B0-----:R-:W-:-:S06]  /*0040*/  VIADD R1, R1, 0xffffffd0 ;  /* 0xffffffd001017836 */ /* 0x001fcc0000000000 */
[----:B------:R-:W1:Y:S02]  /*0050*/  LDC R10, c[0x0][0x360] ;  /* 0x0000d800ff0a7b82 */ /* 0x000e640000000800 */
[----:B-1----:R-:W-:-:S05]  /*0060*/  IMAD R10, R10, UR4, R3 ;  /* 0x000000040a0a7c24 */ /* 0x002fca000f8e0203 */
[----:B--2---:R-:W-:-:S13]  /*0070*/  ISETP.GE.AND P0, PT, R10, UR5, PT ;  /* 0x000000050a007c0c */ /* 0x004fda000bf06270 */
[----:B------:R-:W-:Y:S05]  /*0080*/  @P0 EXIT ;  /* 0x000000000000094d */ /* 0x000fea0003800000 */
[----:B------:R-:W0:Y:S01]  /*0090*/  LDC.64 R2, c[0x0][0x390] ;  /* 0x0000e400ff027b82 */ /* 0x000e220000000a00 */
[----:B------:R-:W-:Y:S01]  /*00a0*/  ISETP.NE.AND P0, PT, R10, RZ, PT ;  /* 0x000000ff0a00720c */ /* 0x000fe20003f05270 */
[----:B------:R-:W1:Y:S01]  /*00b0*/  LDCU.64 UR6, c[0x0][0x358] ;  /* 0x00006b00ff0677ac */ /* 0x000e620008000a00 */
[----:B------:R-:W-:Y:S01]  /*00c0*/  BSSY.RECONVERGENT B0, `(.L_x_19) ;  /* 0x000025e000007945 */ /* 0x000fe20003800200 */
[----:B0-----:R-:W-:Y:S02]  /*00d0*/  LOP3.LUT R0, R2, 0xaad26b49, RZ, 0x3c, !PT ;  /* 0xaad26b4902007812 */ /* 0x001fe400078e3cff */
[----:B------:R-:W-:-:S03]  /*00e0*/  LOP3.LUT R2, R3, 0xf7dcefdd, RZ, 0x3c, !PT ;  /* 0xf7dcefdd03027812 */ /* 0x000fc600078e3cff */
[----:B------:R-:W-:Y:S02]  /*00f0*/  IMAD R0, R0, 0x4182bed5, RZ ;  /* 0x4182bed500007824 */ /* 0x000fe400078e02ff */
[----:B------:R-:W-:Y:S02]  /*0100*/  IMAD R9, R2, -0x658354e5, RZ ;  /* 0x9a7cab1b02097824 */ /* 0x000fe400078e02ff */
[C---:B------:R-:W-:Y:S01]  /*0110*/  VIADD R5, R0.reuse, 0x583f19 ;  /* 0x00583f1900057836 */ /* 0x040fe20000000000 */
[C---:B------:R-:W-:Y:S01]  /*0120*/  LOP3.LUT R6, R0.reuse, 0x159a55e5, RZ, 0x3c, !PT ;  /* 0x159a55e500067812 */ /* 0x040fe200078e3cff */
[C---:B------:R-:W-:Y:S01]  /*0130*/  VIADD R3, R0.reuse, 0x75bcd15 ;  /* 0x075bcd1500037836 */ /* 0x040fe20000000000 */
[----:B------:R-:W-:Y:S01]  /*0140*/  IADD3 R2, PT, PT, R0, 0x64f0c9, R9 ;  /* 0x0064f0c900027810 */ /* 0x000fe20007ffe009 */
[C---:B------:R-:W-:Y:S01]  /*0150*/  VIADD R7, R9.reuse, 0x1f123bb5 ;  /* 0x1f123bb509077836 */ /* 0x040fe20000000000 */
[----:B------:R-:W-:Y:S02]  /*0160*/  LOP3.LUT R4, R9, 0x5491333, RZ, 0x3c, !PT ;  /* 0x0549133309047812 */ /* 0x000fe400078e3cff */
[----:B------:R-:W-:Y:S01]  /*0170*/  SHF.R.S32.HI R0, RZ, 0x1f, R10 ;  /* 0x0000001fff007819 */ /* 0x000fe2000001140a */
[----:B------:R0:W-:Y:S04]  /*0180*/  STL.64 [R1], R2 ;  /* 0x0000000201007387 */ /* 0x0001e80000100a00 */
[----:B------:R0:W-:Y:S04]  /*0190*/  STL.64 [R1+0x8], R6 ;  /* 0x0000080601007387 */ /* 0x0001e80000100a00 */
[----:B------:R0:W-:Y:S01]  /*01a0*/  STL.64 [R1+0x10], R4 ;  /* 0x0000100401007387 */ /* 0x0001e20000100a00 */
[----:B-1----:R-:W-:Y:S05]  /*01b0*/  @!P0 BRA `(.L_x_20) ;  /* 0x0000002400388947 */ /* 0x002fea0003800000 */
[----:B------:R-:W-:Y:S02]  /*01c0*/  IMAD.MOV.U32 R13, RZ, RZ, R0 ;  /* 0x000000ffff0d7224 */ /* 0x000fe400078e0000 */
[----:B------:R-:W-:Y:S02]  /*01d0*/  IMAD.MOV.U32 R11, RZ, RZ, RZ ;  /* 0x000000ffff0b7224 */ /* 0x000fe400078e00ff */
[----:B0-----:R-:W-:-:S07]  /*01e0*/  IMAD.MOV.U32 R2, RZ, RZ, R10 ;  /* 0x000000ffff027224 */ /* 0x001fce00078e000a */
.L_x_29:
[----:B------:R-:W-:Y:S01]  /*01f0*/  LOP3.LUT R0, R2, 0x3, RZ, 0xc0, !PT ;  /* 0x0000000302007812 */ /* 0x000fe200078ec0ff */
[----:B------:R-:W-:Y:S03]  /*0200*/  BSSY.RECONVERGENT B1, `(.L_x_21) ;  /* 0x0000243000017945 */ /* 0x000fe60003800200 */
[----:B------:R-:W-:-:S04]  /*0210*/  ISETP.NE.U32.AND P0, PT, R0, RZ, PT ;  /* 0x000000ff0000720c */ /* 0x000fc80003f05070 */
[----:B------:R-:W-:-:S13]  /*0220*/  ISETP.NE.AND.EX P0, PT, RZ, RZ, PT, P0 ;  /* 0x000000ffff00720c */ /* 0x000fda0003f05300 */
[----:B0-----:R-:W-:Y:S05]  /*0230*/  @!P0 BRA `(.L_x_22) ;  /* 0x0000002000fc8947 */ /* 0x001fea0003800000 */
[----:B------:R-:W0:Y:S01]  /*0240*/  LDC.64 R8, c[0x4][RZ] ;  /* 0x01000000ff087b82 */ /* 0x000e220000000a00 */
[----:B------:R-:W-:Y:S01]  /*0250*/  IMAD.MOV.U32 R0, RZ, RZ, RZ ;  /* 0x000000ffff007224 */ /* 0x000fe200078e00ff */
[----:B------:R-:W-:Y:S02]  /*0260*/  CS2R R4, SRZ ;  /* 0x0000000000047805 */ /* 0x000fe4000001ff00 */
[----:B------:R-:W-:Y:S01]  /*0270*/  CS2R R6, SRZ ;  /* 0x0000000000067805 */ /* 0x000fe2000001ff00 */
[----:B------:R-:W-:Y:S02]  /*0280*/  IMAD.MOV.U32 R3, RZ, RZ, RZ ;  /* 0x000000ffff037224 */ /* 0x000fe400078e00ff */
[----:B0-----:R-:W-:-:S07]  /*0290*/  IMAD.WIDE.U32 R8, R11, 0xc80, R8 ;  /* 0x00000c800b087825 */ /* 0x001fce00078e0008 */
.L_x_24:
[----:B------:R-:W-:-:S06]  /*02a0*/  IMAD R12, R0, 0x4, R1 ;  /* 0x00000004000c7824 */ /* 0x000fcc00078e0201 */
[----:B------:R-:W5:Y:S01]  /*02b0*/  LDL R12, [R12+0x4] ;  /* 0x000004000c0c7983 */ /* 0x000f620000100800 */
[----:B------:R-:W-:-:S05]  /*02c0*/  UMOV UR4, URZ ;  /* 0x000000ff00047c82 */ /* 0x000fca0008000000 */
.L_x_23:
[----:B-----5:R-:W-:Y:S01]  /*02d0*/  SHF.R.U32.HI R22, RZ, UR4, R12 ;  /* 0x00000004ff167c19 */ /* 0x020fe2000801160c */
[----:B------:R-:W-:-:S03]  /*02e0*/  IMAD.SHL.U32 R14, R0, 0x20, RZ ;  /* 0x00000020000e7824 */ /* 0x000fc600078e00ff */
[----:B------:R-:W-:Y:S01]  /*02f0*/  LOP3.LUT R15, R22, 0x1, RZ, 0xc0, !PT ;  /* 0x00000001160f7812 */ /* 0x000fe200078ec0ff */
[----:B------:R-:W-:-:S03]  /*0300*/  VIADD R14, R14, UR4 ;  /* 0x000000040e0e7c36 */ /* 0x000fc60008000000 */
[----:B------:R-:W-:Y:S01]  /*0310*/  ISETP.NE.U32.AND P0, PT, R15, 0x1, PT ;  /* 0x000000010f00780c */ /* 0x000fe20003f05070 */
[----:B------:R-:W-:-:S03]  /*0320*/  IMAD R15, R14, 0x5, RZ ;  /* 0x000000050e0f7824 */ /* 0x000fc600078e02ff */
[----:B------:R-:W-:Y:S01]  /*0330*/  R2P PR, R22, 0x7e ;  /* 0x0000007e16007804 */ /* 0x000fe20000000000 */
[----:B------:R-:W-:-:S08]  /*0340*/  IMAD.WIDE.U32 R14, R15, 0x4, R8 ;  /* 0x000000040f0e7825 */ /* 0x000fd000078e0008 */
[----:B------:R-:W2:Y:S04]  /*0350*/  @!P0 LDG.E R16, desc[UR6][R14.64+0x10] ;  /* 0x000010060e108981 */ /* 0x000ea8000c1e1900 */
[----:B------:R-:W3:Y:S04]  /*0360*/  @P1 LDG.E R18, desc[UR6][R14.64+0x24] ;  /* 0x000024060e121981 */ /* 0x000ee8000c1e1900 */
[----:B------:R-:W4:Y:S04]  /*0370*/  @P2 LDG.E R20, desc[UR6][R14.64+0x38] ;  /* 0x000038060e142981 */ /* 0x000f28000c1e1900 */
[----:B------:R-:W4:Y:S04]  /*0380*/  @P3 LDG.E R24, desc[UR6][R14.64+0x4c] ;  /* 0x00004c060e183981 */ /* 0x000f28000c1e1900 */
[----:B------:R-:W4:Y:S04]  /*0390*/  @P4 LDG.E R26, desc[UR6][R14.64+0x60] ;  /* 0x000060060e1a4981 */ /* 0x000f28000c1e1900 */
[----:B------:R-:W4:Y:S04]  /*03a0*/  @!P0 LDG.E R17, desc[UR6][R14.64+0x4] ;  /* 0x000004060e118981 */ /* 0x000f28000c1e1900 */
[----:B------:R-:W4:Y:S04]  /*03b0*/  @!P0 LDG.E R19, desc[UR6][R14.64+0xc] ;  /* 0x00000c060e138981 */ /* 0x000f28000c1e1900 */
[----:B------:R-:W4:Y:S04]  /*03c0*/  @P1 LDG.E R21, desc[UR6][R14.64+0x18] ;  /* 0x000018060e151981 */ /* 0x000f28000c1e1900 */
[----:B------:R-:W4:Y:S04]  /*03d0*/  @P3 LDG.E R23, desc[UR6][R14.64+0x40] ;  /* 0x000040060e173981 */ /* 0x000f28000c1e1900 */
[----:B------:R-:W4:Y:S04]  /*03e0*/  @P5 LDG.E R25, desc[UR6][R14.64+0x70] ;  /* 0x000070060e195981 */ /* 0x000f28000c1e1900 */
[----:B------:R-:W4:Y:S01]  /*03f0*/  @P6 LDG.E R28, desc[UR6][R14.64+0x88] ;  /* 0x000088060e1c6981 */ /* 0x000f22000c1e1900 */
[----:B--2---:R-:W-:-:S03]  /*0400*/  @!P0 LOP3.LUT R5, R5, R16, RZ, 0x3c, !PT ;  /* 0x0000001005058212 */ /* 0x004fc600078e3cff */
[----:B------:R-:W2:Y:S01]  /*0410*/  @!P0 LDG.E R16, desc[UR6][R14.64] ;  /* 0x000000060e108981 */ /* 0x000ea2000c1e1900 */
[----:B---3--:R-:W-:-:S03]  /*0420*/  @P1 LOP3.LUT R5, R5, R18, RZ, 0x3c, !PT ;  /* 0x0000001205051212 */ /* 0x008fc600078e3cff */
[----:B------:R-:W3:Y:S01]  /*0430*/  @!P0 LDG.E R18, desc[UR6][R14.64+0x8] ;  /* 0x000008060e128981 */ /* 0x000ee2000c1e1900 */
[----:B----4-:R-:W-:-:S03]  /*0440*/  @P2 LOP3.LUT R5, R5, R20, RZ, 0x3c, !PT ;  /* 0x0000001405052212 */ /* 0x010fc600078e3cff */
[----:B------:R-:W4:Y:S01]  /*0450*/  @P1 LDG.E R20, desc[UR6][R14.64+0x14] ;  /* 0x000014060e141981 */ /* 0x000f22000c1e1900 */
[----:B------:R-:W-:-:S03]  /*0460*/  @P3 LOP3.LUT R5, R5, R24, RZ, 0x3c, !PT ;  /* 0x0000001805053212 */ /* 0x000fc600078e3cff */
[----:B------:R-:W4:Y:S01]  /*0470*/  @P5 LDG.E R24, desc[UR6][R14.64+0x74] ;  /* 0x000074060e185981 */ /* 0x000f22000c1e1900 */
[----:B------:R-:W-:-:S03]  /*0480*/  @P4 LOP3.LUT R5, R5, R26, RZ, 0x3c, !PT ;  /* 0x0000001a05054212 */ /* 0x000fc600078e3cff */
[----:B------:R-:W4:Y:S01]  /*0490*/  @P3 LDG.E R26, desc[UR6][R14.64+0x44] ;  /* 0x000044060e1a3981 */ /* 0x000f22000c1e1900 */
[----:B------:R-:W-:-:S03]  /*04a0*/  @!P0 LOP3.LUT R6, R6, R17, RZ, 0x3c, !PT ;  /* 0x0000001106068212 */ /* 0x000fc600078e3cff */
[----:B------:R-:W4:Y:S01]  /*04b0*/  @P1 LDG.E R17, desc[UR6][R14.64+0x20] ;  /* 0x000020060e111981 */ /* 0x000f22000c1e1900 */
[----:B------:R-:W-:-:S03]  /*04c0*/  @!P0 LOP3.LUT R4, R4, R19, RZ, 0x3c, !PT ;  /* 0x0000001304048212 */ /* 0x000fc600078e3cff */
[----:B------:R-:W4:Y:S01]  /*04d0*/  @P2 LDG.E R19, desc[UR6][R14.64+0x2c] ;  /* 0x00002c060e132981 */ /* 0x000f22000c1e1900 */
[----:B------:R-:W-:-:S03]  /*04e0*/  @P1 LOP3.LUT R6, R6, R21, RZ, 0x3c, !PT ;  /* 0x0000001506061212 */ /* 0x000fc600078e3cff */
[----:B------:R-:W4:Y:S01]  /*04f0*/  @P2 LDG.E R21, desc[UR6][R14.64+0x34] ;  /* 0x000034060e152981 */ /* 0x000f22000c1e1900 */
[----:B--2---:R-:W-:-:S03]  /*0500*/  @!P0 LOP3.LUT R3, R3, R16, RZ, 0x3c, !PT ;  /* 0x0000001003038212 */ /* 0x004fc600078e3cff */
[----:B------:R-:W2:Y:S01]  /*0510*/  @P1 LDG.E R16, desc[UR6][R14.64+0x1c] ;  /* 0x00001c060e101981 */ /* 0x000ea2000c1e1900 */
[----:B---3--:R-:W-:-:S03]  /*0520*/  @!P0 LOP3.LUT R7, R7, R18, RZ, 0x3c, !PT ;  /* 0x0000001207078212 */ /* 0x008fc600078e3cff */
[----:B------:R-:W3:Y:S01]  /*0530*/  @P2 LDG.E R18, desc[UR6][R14.64+0x28] ;  /* 0x000028060e122981 */ /* 0x000ee2000c1e1900 */
[----:B----4-:R-:W-:-:S03]  /*0540*/  @P1 LOP3.LUT R3, R3, R20, RZ, 0x3c, !PT ;  /* 0x0000001403031212 */ /* 0x010fc600078e3cff */
[----:B------:R-:W4:Y:S01]  /*0550*/  @P2 LDG.E R20, desc[UR6][R14.64+0x30] ;  /* 0x000030060e142981 */ /* 0x000f22000c1e1900 */
[----:B------:R-:W-:-:S03]  /*0560*/  @P5 LOP3.LUT R5, R5, R24, RZ, 0x3c, !PT ;  /* 0x0000001805055212 */ /* 0x000fc600078e3cff */
[----:B------:R-:W4:Y:S01]  /*0570*/  @P3 LDG.E R24, desc[UR6][R14.64+0x3c] ;  /* 0x00003c060e183981 */ /* 0x000f22000c1e1900 */
[----:B------:R-:W-:-:S03]  /*0580*/  @P1 LOP3.LUT R4, R4, R17, RZ, 0x3c, !PT ;  /* 0x0000001104041212 */ /* 0x000fc600078e3cff */
[----:B------:R-:W4:Y:S01]  /*0590*/  @P3 LDG.E R17, desc[UR6][R14.64+0x48] ;  /* 0x000048060e113981 */ /* 0x000f22000c1e1900 */
[----:B------:R-:W-:-:S03]  /*05a0*/  @P2 LOP3.LUT R6, R6, R19, RZ, 0x3c, !PT ;  /* 0x0000001306062212 */ /* 0x000fc600078e3cff */
[----:B------:R-:W4:Y:S01]  /*05b0*/  @P4 LDG.E R19, desc[UR6][R14.64+0x54] ;  /* 0x000054060e134981 */ /* 0x000f22000c1e1900 */
[----:B------:R-:W-:Y:S02]  /*05c0*/  @P2 LOP3.LUT R4, R4, R21, RZ, 0x3c, !PT ;  /* 0x0000001504042212 */ /* 0x000fe400078e3cff */
[----:B------:R-:W-:Y:S01]  /*05d0*/  @P3 LOP3.LUT R6, R6, R23, RZ, 0x3c, !PT ;  /* 0x0000001706063212 */ /* 0x000fe200078e3cff */
[----:B------:R-:W4:Y:S04]  /*05e0*/  @P4 LDG.E R21, desc[UR6][R14.64+0x5c] ;  /* 0x00005c060e154981 */ /* 0x000f28000c1e1900 */
[----:B------:R-:W4:Y:S01]  /*05f0*/  @P5 LDG.E R23, desc[UR6][R14.64+0x68] ;  /* 0x000068060e175981 */ /* 0x000f22000c1e1900 */
[----:B--2---:R-:W-:-:S03]  /*0600*/  @P1 LOP3.LUT R7, R7, R16, RZ, 0x3c, !PT ;  /* 0x0000001007071212 */ /* 0x004fc600078e3cff */
[----:B------:R-:W2:Y:S01]  /*0610*/  @P4 LDG.E R16, desc[UR6][R14.64+0x50] ;  /* 0x000050060e104981 */ /* 0x000ea2000c1e1900 */
[----:B---3--:R-:W-:-:S03]  /*0620*/  @P2 LOP3.LUT R3, R3, R18, RZ, 0x3c, !PT ;  /* 0x0000001203032212 */ /* 0x008fc600078e3cff */
[----:B------:R-:W3:Y:S01]  /*0630*/  @P4 LDG.E R18, desc[UR6][R14.64+0x58] ;  /* 0x000058060e124981 */ /* 0x000ee2000c1e1900 */
[----:B----4-:R-:W-:-:S03]  /*0640*/  @P2 LOP3.LUT R7, R7, R20, RZ, 0x3c, !PT ;  /* 0x0000001407072212 */ /* 0x010fc600078e3cff */
[----:B------:R-:W4:Y:S01]  /*0650*/  @P5 LDG.E R20, desc[UR6][R14.64+0x64] ;  /* 0x000064060e145981 */ /* 0x000f22000c1e1900 */
[----:B------:R-:W-:-:S03]  /*0660*/  @P3 LOP3.LUT R3, R3, R24, RZ, 0x3c, !PT ;  /* 0x0000001803033212 */ /* 0x000fc600078e3cff */
[----:B------:R-:W4:Y:S01]  /*0670*/  @P5 LDG.E R24, desc[UR6][R14.64+0x6c] ;  /* 0x00006c060e185981 */ /* 0x000f22000c1e1900 */
[----:B------:R-:W-:Y:S02]  /*0680*/  LOP3.LUT P0, RZ, R22, 0x80, RZ, 0xc0, !PT ;  /* 0x0000008016ff7812 */ /* 0x000fe4000780c0ff */
[----:B------:R-:W-:Y:S02]  /*0690*/  @P3 LOP3.LUT R7, R7, R26, RZ, 0x3c, !PT ;  /* 0x0000001a07073212 */ /* 0x000fe400078e3cff */
[----:B------:R-:W-:Y:S02]  /*06a0*/  @P3 LOP3.LUT R4, R4, R17, RZ, 0x3c, !PT ;  /* 0x0000001104043212 */ /* 0x000fe400078e3cff */
[----:B------:R-:W4:Y:S01]  /*06b0*/  @P6 LDG.E R17, desc[UR6][R14.64+0x7c] ;  /* 0x00007c060e116981 */ /* 0x000f22000c1e1900 */
[----:B------:R-:W-:-:S03]  /*06c0*/  @P4 LOP3.LUT R6, R6, R19, RZ, 0x3c, !PT ;  /* 0x0000001306064212 */ /* 0x000fc600078e3cff */
[----:B------:R-:W4:Y:S01]  /*06d0*/  @P6 LDG.E R19, desc[UR6][R14.64+0x84] ;  /* 0x000084060e136981 */ /* 0x000f22000c1e1900 */
[----:B------:R-:W-:-:S03]  /*06e0*/  @P4 LOP3.LUT R4, R4, R21, RZ, 0x3c, !PT ;  /* 0x0000001504044212 */ /* 0x000fc600078e3cff */
[----:B------:R-:W4:Y:S01]  /*06f0*/  @P0 LDG.E R26, desc[UR6][R14.64+0x9c] ;  /* 0x00009c060e1a0981 */ /* 0x000f22000c1e1900 */
[----:B------:R-:W-:-:S03]  /*0700*/  @P5 LOP3.LUT R6, R6, R23, RZ, 0x3c, !PT ;  /* 0x0000001706065212 */ /* 0x000fc600078e3cff */
        /* <DEDUP_REMOVED lines=10> */
[----:B------:R-:W-:Y:S02]  /*07b0*/  @P5 LOP3.LUT R4, R4, R25, RZ, 0x3c, !PT ;  /* 0x0000001904045212 */ /* 0x000fe400078e3cff */
[----:B------:R-:W-:Y:S02]  /*07c0*/  @P6 LOP3.LUT R5, R5, R28, RZ, 0x3c, !PT ;  /* 0x0000001c05056212 */ /* 0x000fe400078e3cff */
[----:B------:R-:W-:Y:S02]  /*07d0*/  @P6 LOP3.LUT R6, R6, R17, RZ, 0x3c, !PT ;  /* 0x0000001106066212 */ /* 0x000fe400078e3cff */
[----:B------:R-:W-:Y:S02]  /*07e0*/  @P6 LOP3.LUT R4, R4, R19, RZ, 0x3c, !PT ;  /* 0x0000001304046212 */ /* 0x000fe400078e3cff */
[----:B------:R-:W-:Y:S02]  /*07f0*/  @P0 LOP3.LUT R5, R5, R26, RZ, 0x3c, !PT ;  /* 0x0000001a05050212 */ /* 0x000fe400078e3cff */
[----:B------:R-:W-:-:S02]  /*0800*/  @P0 LOP3.LUT R6, R6, R21, RZ, 0x3c, !PT ;  /* 0x0000001506060212 */ /* 0x000fc400078e3cff */
[----:B------:R-:W-:Y:S02]  /*0810*/  @P0 LOP3.LUT R4, R4, R23, RZ, 0x3c, !PT ;  /* 0x0000001704040212 */ /* 0x000fe400078e3cff */
[----:B--2---:R-:W-:Y:S02]  /*0820*/  @P6 LOP3.LUT R3, R3, R16, RZ, 0x3c, !PT ;  /* 0x0000001003036212 */ /* 0x004fe400078e3cff */
[----:B---3--:R-:W-:Y:S02]  /*0830*/  @P6 LOP3.LUT R7, R7, R18, RZ, 0x3c, !PT ;  /* 0x0000001207076212 */ /* 0x008fe400078e3cff */
[----:B----4-:R-:W-:Y:S02]  /*0840*/  @P0 LOP3.LUT R3, R3, R20, RZ, 0x3c, !PT ;  /* 0x0000001403030212 */ /* 0x010fe400078e3cff */
[----:B------:R-:W-:Y:S02]  /*0850*/  @P0 LOP3.LUT R7, R7, R24, RZ, 0x3c, !PT ;  /* 0x0000001807070212 */ /* 0x000fe400078e3cff */
[----:B------:R-:W-:-:S13]  /*0860*/  R2P PR, R22.B1, 0x7f ;  /* 0x0000007f16007804 */ /* 0x000fda0000001000 */
[----:B------:R-:W2:Y:S04]  /*0870*/  @P0 LDG.E R18, desc[UR6][R14.64+0xa0] ;  /* 0x0000a0060e120981 */ /* 0x000ea8000c1e1900 */
[----:B------:R-:W3:Y:S04]  /*0880*/  @P0 LDG.E R19, desc[UR6][R14.64+0xa4] ;  /* 0x0000a4060e130981 */ /* 0x000ee8000c1e1900 */
[----:B------:R-:W4:Y:S04]  /*0890*/  @P0 LDG.E R20, desc[UR6][R14.64+0xa8] ;  /* 0x0000a8060e140981 */ /* 0x000f28000c1e1900 */
[----:B------:R-:W4:Y:S04]  /*08a0*/  @P0 LDG.E R21, desc[UR6][R14.64+0xac] ;  /* 0x0000ac060e150981 */ /* 0x000f28000c1e1900 */
[----:B------:R-:W4:Y:S04]  /*08b0*/  @P0 LDG.E R24, desc[UR6][R14.64+0xb0] ;  /* 0x0000b0060e180981 */ /* 0x000f28000c1e1900 */
[----:B------:R-:W4:Y:S04]  /*08c0*/  @P1 LDG.E R16, desc[UR6][R14.64+0xbc] ;  /* 0x0000bc060e101981 */ /* 0x000f28000c1e1900 */
[----:B------:R-:W4:Y:S04]  /*08d0*/  @P1 LDG.E R26, desc[UR6][R14.64+0xb4] ;  /* 0x0000b4060e1a1981 */ /* 0x000f28000c1e1900 */
        /* <DEDUP_REMOVED lines=11> */
[----:B------:R-:W-:Y:S01]  /*0990*/  LOP3.LUT P0, RZ, R22, 0x8000, RZ, 0xc0, !PT ;  /* 0x0000800016ff7812 */ /* 0x000fe2000780c0ff */
[----:B------:R-:W4:Y:S01]  /*09a0*/  @P2 LDG.E R24, desc[UR6][R14.64+0xd8] ;  /* 0x0000d8060e182981 */ /* 0x000f22000c1e1900 */
[----:B------:R-:W-:-:S03]  /*09b0*/  @P1 LOP3.LUT R7, R7, R16, RZ, 0x3c, !PT ;  /* 0x0000001007071212 */ /* 0x000fc600078e3cff */
[----:B------:R-:W4:Y:S01]  /*09c0*/  @P2 LDG.E R22, desc[UR6][R14.64+0xd0] ;  /* 0x0000d0060e162981 */ /* 0x000f22000c1e1900 */
[----:B------:R-:W-:-:S03]  /*09d0*/  @P1 LOP3.LUT R3, R3, R26, RZ, 0x3c, !PT ;  /* 0x0000001a03031212 */ /* 0x000fc600078e3cff */
[----:B------:R-:W4:Y:S01]  /*09e0*/  @P3 LDG.E R16, desc[UR6][R14.64+0xe4] ;  /* 0x0000e4060e103981 */ /* 0x000f22000c1e1900 */
[----:B------:R-:W-:-:S03]  /*09f0*/  @P1 LOP3.LUT R6, R6, R23, RZ, 0x3c, !PT ;  /* 0x0000001706061212 */ /* 0x000fc600078e3cff */
[----:B------:R-:W4:Y:S01]  /*0a00*/  @P3 LDG.E R26, desc[UR6][R14.64+0xdc] ;  /* 0x0000dc060e1a3981 */ /* 0x000f22000c1e1900 */
[----:B------:R-:W-:-:S03]  /*0a10*/  @P1 LOP3.LUT R4, R4, R17, RZ, 0x3c, !PT ;  /* 0x0000001104041212 */ /* 0x000fc600078e3cff */
        /* <DEDUP_REMOVED lines=43> */
[----:B------:R-:W-:-:S04]  /*0cd0*/  UIADD3 UR4, UPT, UPT, UR4, 0x10, URZ ;  /* 0x0000001004047890 */ /* 0x000fc8000fffe0ff */
[----:B------:R-:W-:Y:S01]  /*0ce0*/  UISETP.NE.AND UP0, UPT, UR4, 0x20, UPT ;  /* 0x000000200400788c */ /* 0x000fe2000bf05270 */
[----:B--2---:R-:W-:Y:S02]  /*0cf0*/  @P5 LOP3.LUT R5, R5, R18, RZ, 0x3c, !PT ;  /* 0x0000001205055212 */ /* 0x004fe400078e3cff */
[----:B---3--:R-:W-:Y:S02]  /*0d00*/  @P6 LOP3.LUT R6, R6, R19, RZ, 0x3c, !PT ;  /* 0x0000001306066212 */ /* 0x008fe400078e3cff */
[----:B----4-:R-:W-:Y:S02]  /*0d10*/  @P6 LOP3.LUT R3, R3, R20, RZ, 0x3c, !PT ;  /* 0x0000001403036212 */ /* 0x010fe400078e3cff */
[----:B------:R-:W-:Y:S02]  /*0d20*/  @P6 LOP3.LUT R4, R4, R21, RZ, 0x3c, !PT ;  /* 0x0000001504046212 */ /* 0x000fe400078e3cff */
[----:B------:R-:W-:Y:S02]  /*0d30*/  @P6 LOP3.LUT R7, R7, R22, RZ, 0x3c, !PT ;  /* 0x0000001607076212 */ /* 0x000fe400078e3cff */
[----:B------:R-:W-:-:S02]  /*0d40*/  @P6 LOP3.LUT R5, R5, R16, RZ, 0x3c, !PT ;  /* 0x0000001005056212 */ /* 0x000fc400078e3cff */
[----:B------:R-:W-:Y:S02]  /*0d50*/  @P0 LOP3.LUT R3, R3, R24, RZ, 0x3c, !PT ;  /* 0x0000001803030212 */ /* 0x000fe400078e3cff */
[----:B------:R-:W-:Y:S02]  /*0d60*/  @P0 LOP3.LUT R5, R5, R28, RZ, 0x3c, !PT ;  /* 0x0000001c05050212 */ /* 0x000fe400078e3cff */
[----:B------:R-:W-:Y:S02]  /*0d70*/  @P0 LOP3.LUT R7, R7, R26, RZ, 0x3c, !PT ;  /* 0x0000001a07070212 */ /* 0x000fe400078e3cff */
[----:B------:R-:W-:Y:S02]  /*0d80*/  @P0 LOP3.LUT R4, R4, R23, RZ, 0x3c, !PT ;  /* 0x0000001704040212 */ /* 0x000fe400078e3cff */
[----:B------:R-:W-:Y:S01]  /*0d90*/  @P0 LOP3.LUT R6, R6, R17, RZ, 0x3c, !PT ;  /* 0x0000001106060212 */ /* 0x000fe200078e3cff */
[----:B------:R-:W-:Y:S06]  /*0da0*/  BRA.U UP0, `(.L_x_23) ;  /* 0xfffffff500487547 */ /* 0x000fec000b83ffff */
[----:B------:R-:W-:-:S05]  /*0db0*/  VIADD R0, R0, 0x1 ;  /* 0x0000000100007836 */ /* 0x000fca0000000000 */
[----:B------:R-:W-:-:S13]  /*0dc0*/  ISETP.NE.AND P0, PT, R0, 0x5, PT ;  /* 0x000000050000780c */ /* 0x000fda0003f05270 */
[----:B------:R-:W-:Y:S05]  /*0dd0*/  @P0 BRA `(.L_x_24) ;  /* 0xfffffff400300947 */ /* 0x000fea000383ffff */
[----:B------:R-:W-:Y:S01]  /*0de0*/  LOP3.LUT R0, R2, 0x3, RZ, 0xc0, !PT ;  /* 0x0000000302007812 */ /* 0x000fe200078ec0ff */
[----:B------:R0:W-:Y:S03]  /*0df0*/  STL.64 [R1+0x8], R6 ;  /* 0x0000080601007387 */ /* 0x0001e60000100a00 */
[----:B------:R-:W-:Y:S01]  /*0e00*/  ISETP.NE.U32.AND P0, PT, R0, 0x1, PT ;  /* 0x000000010000780c */ /* 0x000fe20003f05070 */
[----:B------:R0:W-:Y:S03]  /*0e10*/  STL.64 [R1+0x10], R4 ;  /* 0x0000100401007387 */ /* 0x0001e60000100a00 */
[----:B------:R-:W-:Y:S01]  /*0e20*/  ISETP.NE.AND.EX P0, PT, RZ, RZ, PT, P0 ;  /* 0x000000ffff00720c */ /* 0x000fe20003f05300 */
[----:B------:R0:W-:-:S12]  /*0e30*/  STL [R1+0x4], R3 ;  /* 0x0000040301007387 */ /* 0x0001d80000100800 */
[----:B0-----:R-:W-:Y:S05]  /*0e40*/  @!P0 BRA `(.L_x_22) ;  /* 0x0000001400f88947 */ /* 0x001fea0003800000 */
[----:B------:R-:W-:Y:S01]  /*0e50*/  UMOV UR4, URZ ;  /* 0x000000ff00047c82 */ /* 0x000fe20008000000 */
[----:B------:R-:W-:Y:S01]  /*0e60*/  IMAD.MOV.U32 R0, RZ, RZ, RZ ;  /* 0x000000ffff007224 */ /* 0x000fe200078e00ff */
[----:B------:R-:W-:Y:S01]  /*0e70*/  CS2R R6, SRZ ;  /* 0x0000000000067805 */ /* 0x000fe2000001ff00 */
[----:B------:R-:W-:Y:S02]  /*0e80*/  IMAD.MOV.U32 R4, RZ, RZ, RZ ;  /* 0x000000ffff047224 */ /* 0x000fe400078e00ff */
[----:B------:R-:W-:Y:S02]  /*0e90*/  IMAD.MOV.U32 R3, RZ, RZ, RZ ;  /* 0x000000ffff037224 */ /* 0x000fe400078e00ff */
[----:B------:R-:W-:-:S07]  /*0ea0*/  IMAD.U32 R5, RZ, RZ, UR4 ;  /* 0x00000004ff057e24 */ /* 0x000fce000f8e00ff */
.L_x_26:
[----:B------:R-:W-:-:S06]  /*0eb0*/  IMAD R12, R0, 0x4, R1 ;  /* 0x00000004000c7824 */ /* 0x000fcc00078e0201 */
[----:B------:R-:W5:Y:S01]  /*0ec0*/  LDL R12, [R12+0x4] ;  /* 0x000004000c0c7983 */ /* 0x000f620000100800 */
[----:B------:R-:W-:-:S05]  /*0ed0*/  UMOV UR4, URZ ;  /* 0x000000ff00047c82 */ /* 0x000fca0008000000 */
.L_x_25:
        /* <DEDUP_REMOVED lines=180> */
[----:B------:R0:W-:Y:S03]  /*1a20*/  STL [R1+0x4], R3 ;  /* 0x0000040301007387 */ /* 0x0001e60000100800 */
[----:B------:R-:W-:Y:S01]  /*1a30*/  ISETP.NE.AND.EX P0, PT, RZ, RZ, PT, P0 ;  /* 0x000000ffff00720c */ /* 0x000fe20003f05300 */
[----:B------:R0:W-:-:S12]  /*1a40*/  STL.64 [R1+0x10], R4 ;  /* 0x0000100401007387 */ /* 0x0001d80000100a00 */
[----:B0-----:R-:W-:Y:S05]  /*1a50*/  @P0 BRA `(.L_x_22) ;  /* 0x0000000800f40947 */ /* 0x001fea0003800000 */
[----:B------:R-:W-:Y:S01]  /*1a60*/  UMOV UR4, URZ ;  /* 0x000000ff00047c82 */ /* 0x000fe20008000000 */
[----:B------:R-:W-:Y:S01]  /*1a70*/  IMAD.MOV.U32 R0, RZ, RZ, RZ ;  /* 0x000000ffff007224 */ /* 0x000fe200078e00ff */
[----:B------:R-:W-:Y:S01]  /*1a80*/  CS2R R6, SRZ ;  /* 0x0000000000067805 */ /* 0x000fe2000001ff00 */
[----:B------:R-:W-:Y:S02]  /*1a90*/  IMAD.MOV.U32 R4, RZ, RZ, RZ ;  /* 0x000000ffff047224 */ /* 0x000fe400078e00ff */
[----:B------:R-:W-:Y:S02]  /*1aa0*/  IMAD.MOV.U32 R3, RZ, RZ, RZ ;  /* 0x000000ffff037224 */ /* 0x000fe400078e00ff */
[----:B------:R-:W-:-:S07]  /*1ab0*/  IMAD.U32 R5, RZ, RZ, UR4 ;  /* 0x00000004ff057e24 */ /* 0x000fce000f8e00ff */
.L_x_28:
[----:B------:R-:W-:-:S06]  /*1ac0*/  IMAD R12, R0, 0x4, R1 ;  /* 0x00000004000c7824 */ /* 0x000fcc00078e0201 */
[----:B------:R-:W5:Y:S01]  /*1ad0*/  LDL R12, [R12+0x4] ;  /* 0x000004000c0c7983 */ /* 0x000f620000100800 */
[----:B------:R-:W-:-:S05]  /*1ae0*/  UMOV UR4, URZ ;  /* 0x000000ff00047c82 */ /* 0x000fca0008000000 */
.L_x_27:
        /* <DEDUP_REMOVED lines=177> */
[----:B------:R0:W-:Y:S04]  /*2600*/  STL.64 [R1+0x8], R6 ;  /* 0x0000080601007387 */ /* 0x0001e80000100a00 */
[----:B------:R0:W-:Y:S04]  /*2610*/  STL [R1+0x4], R3 ;  /* 0x0000040301007387 */ /* 0x0001e80000100800 */
[----:B------:R0:W-:Y:S02]  /*2620*/  STL.64 [R1+0x10], R4 ;  /* 0x0000100401007387 */ /* 0x0001e40000100a00 */
.L_x_22:
[----:B------:R-:W-:Y:S05]  /*2630*/  BSYNC.RECONVERGENT B1 ;  /* 0x0000000000017941 */ /* 0x000fea0003800200 */
.L_x_21:
[C---:B------:R-:W-:Y:S01]  /*2640*/  ISETP.GT.U32.AND P0, PT, R2.reuse, 0x3, PT ;  /* 0x000000030200780c */ /* 0x040fe20003f04070 */
[----:B------:R-:W-:Y:S01]  /*2650*/  VIADD R11, R11, 0x1 ;  /* 0x000000010b0b7836 */ /* 0x000fe20000000000 */
[--C-:B------:R-:W-:Y:S02]  /*2660*/  SHF.R.U64 R2, R2, 0x2, R13.reuse ;  /* 0x0000000202027819 */ /* 0x100fe4000000120d */
[----:B------:R-:W-:Y:S02]  /*2670*/  ISETP.GT.U32.AND.EX P0, PT, R13, RZ, PT, P0 ;  /* 0x000000ff0d00720c */ /* 0x000fe40003f04100 */
[----:B------:R-:W-:-:S11]  /*2680*/  SHF.R.U32.HI R13, RZ, 0x2, R13 ;  /* 0x00000002ff0d7819 */ /* 0x000fd6000001160d */
[----:B------:R-:W-:Y:S05]  /*2690*/  @P0 BRA `(.L_x_29) ;  /* 0xffffffd800d40947 */ /* 0x000fea000383ffff */
.L_x_20:
[----:B------:R-:W-:Y:S05]  /*26a0*/  BSYNC.RECONVERGENT B0 ;  /* 0x0000000000007941 */ /* 0x000fea0003800200 */
.L_x_19:
[----:B0-----:R-:W0:Y:S01]  /*26b0*/  LDC.64 R6, c[0x0][0x390] ;  /* 0x0000e400ff067b82 */ /* 0x001e220000000a00 */
[----:B------:R-:W-:Y:S01]  /*26c0*/  SHF.R.U32.HI R0, RZ, 0x2, R3 ;  /* 0x00000002ff007819 */ /* 0x000fe20000011603 */
[----:B------:R-:W1:Y:S03]  /*26d0*/  LDCU.64 UR4, c[0x0][0x380] ;  /* 0x00007000ff0477ac */ /* 0x000e660008000a00 */
[----:B------:R-:W-:Y:S01]  /*26e0*/  LOP3.LUT R0, R0, R3, RZ, 0x3c, !PT ;  /* 0x0000000300007212 */ /* 0x000fe200078e3cff */
[----:B------:R-:W-:-:S04]  /*26f0*/  IMAD.SHL.U32 R3, R5, 0x10, RZ ;  /* 0x0000001005037824 */ /* 0x000fc800078e00ff */
[----:B------:R-:W-:-:S05]  /*2700*/  IMAD.SHL.U32 R2, R0, 0x2, RZ ;  /* 0x0000000200027824 */ /* 0x000fca00078e00ff */
[----:B------:R-:W-:Y:S01]  /*2710*/  LOP3.LUT R2, R0, R2, R3, 0x96, !PT ;  /* 0x0000000200027212 */ /* 0x000fe200078e9603 */
[----:B------:R-:W-:-:S03]  /*2720*/  IMAD.MOV.U32 R3, RZ, RZ, 0x2f800000 ;  /* 0x2f800000ff037424 */ /* 0x000fc600078e00ff */
[----:B------:R-:W-:Y:S02]  /*2730*/  LOP3.LUT R2, R2, R5, RZ, 0x3c, !PT ;  /* 0x0000000502027212 */ /* 0x000fe400078e3cff */
[----:B0-----:R-:W-:Y:S02]  /*2740*/  LOP3.LUT R6, R6, 0xaad26b49, RZ, 0x3c, !PT ;  /* 0xaad26b4906067812 */ /* 0x001fe400078e3cff */
[----:B------:R-:W-:-:S03]  /*2750*/  LOP3.LUT R7, R7, 0xf7dcefdd, RZ, 0x3c, !PT ;  /* 0xf7dcefdd07077812 */ /* 0x000fc600078e3cff */
[----:B------:R-:W-:Y:S02]  /*2760*/  IMAD R6, R6, 0x4182bed5, RZ ;  /* 0x4182bed506067824 */ /* 0x000fe400078e02ff */
[----:B------:R-:W-:-:S05]  /*2770*/  IMAD R7, R7, -0x658354e5, RZ ;  /* 0x9a7cab1b07077824 */ /* 0x000fca00078e02ff */
[----:B------:R-:W-:-:S04]  /*2780*/  IADD3 R7, PT, PT, R6, 0x64f0c9, R7 ;  /* 0x0064f0c906077810 */ /* 0x000fc80007ffe007 */
[----:B------:R-:W-:-:S04]  /*2790*/  IADD3 R2, PT, PT, R7, 0x587c5, R2 ;  /* 0x000587c507027810 */ /* 0x000fc80007ffe002 */
[----:B------:R-:W-:-:S05]  /*27a0*/  I2FP.F32.U32 R2, R2 ;  /* 0x0000000200027245 */ /* 0x000fca0000201000 */
[----:B------:R-:W-:Y:S01]  /*27b0*/  FFMA R0, R2, R3, 1.1641532182693481445e-10 ;  /* 0x2f00000002007423 */ /* 0x000fe20000000003 */
[----:B------:R-:W-:Y:S02]  /*27c0*/  SHF.R.S32.HI R3, RZ, 0x1f, R10 ;  /* 0x0000001fff037819 */ /* 0x000fe4000001140a */
[----:B-1----:R-:W-:Y:S01]  /*27d0*/  LEA R2, P0, R10, UR4, 0x2 ;  /* 0x000000040a027c11 */ /* 0x002fe2000f8010ff */
[----:B------:R-:W-:-:S03]  /*27e0*/  FADD R0, R0, -0.5 ;  /* 0xbf00000000007421 */ /* 0x000fc60000000000 */
[----:B------:R-:W-:Y:S01]  /*27f0*/  LEA.HI.X R3, R10, UR5, R3, 0x2, P0 ;  /* 0x000000050a037c11 */ /* 0x000fe200080f1403 */
[----:B------:R-:W-:-:S05]  /*2800*/  FMUL R5, R0, 0.10000000149011611938 ;  /* 0x3dcccccd00057820 */ /* 0x000fca0000400000 */
[----:B------:R-:W-:Y:S01]  /*2810*/  STG.E desc[UR6][R2.64], R5 ;  /* 0x0000000502007986 */ /* 0x000fe2000c101906 */
[----:B------:R-:W-:Y:S05]  /*2820*/  EXIT ;  /* 0x000000000000794d */ /* 0x000fea0003800000 */
.L_x_30:
        /* <DEDUP_REMOVED lines=13> */
.L_x_36:


//--------------------- .nv.global.init           --------------------------
	.section	.nv.global.init,"aw",@progbits
	.align	4
.nv.global.init:
	.type		mrg32k3aM1SubSeq,@object
	.size		mrg32k3aM1SubSeq,(mrg32k3aM2SubSeq - mrg32k3aM1SubSeq)
mrg32k3aM1SubSeq:
        /*0000*/ 	.byte	0x0b, 0xcc, 0xee, 0x04, 0x73, 0x29, 0x8b, 0x6f, 0xf6, 0x53, 0x03, 0xf6, 0x23, 0xf6, 0xea, 0xda
        /* <DEDUP_REMOVED lines=125> */
	.type		mrg32k3aM2SubSeq,@object
	.size		mrg32k3aM2SubSeq,(mrg32k3aM1 - mrg32k3aM2SubSeq)
mrg32k3aM2SubSeq:
        /* <DEDUP_REMOVED lines=126> */
	.type		mrg32k3aM1,@object
	.size		mrg32k3aM1,(mrg32k3aM1Seq - mrg32k3aM1)
mrg32k3aM1:
        /* <DEDUP_REMOVED lines=144> */
	.type		mrg32k3aM1Seq,@object
	.size		mrg32k3aM1Seq,(mrg32k3aM2 - mrg32k3aM1Seq)
mrg32k3aM1Seq:
        /* <DEDUP_REMOVED lines=144> */
	.type		mrg32k3aM2,@object
	.size		mrg32k3aM2,(mrg32k3aM2Seq - mrg32k3aM2)
mrg32k3aM2:
        /* <DEDUP_REMOVED lines=144> */
	.type		mrg32k3aM2Seq,@object
	.size		mrg32k3aM2Seq,(precalc_xorwow_matrix - mrg32k3aM2Seq)
mrg32k3aM2Seq:
        /* <DEDUP_REMOVED lines=144> */
	.type		precalc_xorwow_matrix,@object
	.size		precalc_xorwow_matrix,(precalc_xorwow_offset_matrix - precalc_xorwow_matrix)
precalc_xorwow_matrix:
        /* <DEDUP_REMOVED lines=6400> */
	.type		precalc_xorwow_offset_matrix,@object
	.size		precalc_xorwow_offset_matrix,(.L_1 - precalc_xorwow_offset_matrix)
precalc_xorwow_offset_matrix:
        /* <DEDUP_REMOVED lines=6400> */
.L_1:


//--------------------- .nv.shared.reserved.0     --------------------------
	.section	.nv.shared.reserved.0,"aw",@nobits
	.weak		__nv_reservedSMEM_offset_0_alias
	.size		__nv_reservedSMEM_offset_0_alias, 0, 64
	.other		__nv_reservedSMEM_offset_0_alias,@"STO_CUDA_RESERVED_SHARED STV_DEFAULT"
__nv_reservedSMEM_offset_0_alias:
	.zero		0
	.zero		64


//--------------------- .nv.constant0._Z11compute_msePKfS0_Pfi --------------------------
	.section	.nv.constant0._Z11compute_msePKfS0_Pfi,"a",@progbits
	.sectionflags	@""
	.align	4
.nv.constant0._Z11compute_msePKfS0_Pfi:
	.zero		924


//--------------------- .nv.constant0._Z8mlp_rankPKfS0_S0_Pfii --------------------------
	.section	.nv.constant0._Z8mlp_rankPKfS0_S0_Pfii,"a",@progbits
	.sectionflags	@""
	.align	4
.nv.constant0._Z8mlp_rankPKfS0_S0_Pfii:
	.zero		936


//--------------------- .nv.constant0._Z8mlp_convPKfS0_Pfii --------------------------
	.section	.nv.constant0._Z8mlp_convPKfS0_Pfii,"a",@progbits
	.sectionflags	@""
	.align	4
.nv.constant0._Z8mlp_convPKfS0_Pfii:
	.zero		928


//--------------------- .nv.constant0._Z11mlp_minimalPKfS0_S0_Pfi --------------------------
	.section	.nv.constant0._Z11mlp_minimalPKfS0_S0_Pfi,"a",@progbits
	.sectionflags	@""
	.align	4
.nv.constant0._Z11mlp_minimalPKfS0_S0_Pfi:
	.zero		932


//--------------------- .nv.constant0._Z16mlp_ground_truthPKfS0_S0_Pfi --------------------------
	.section	.nv.constant0._Z16mlp_ground_truthPKfS0_S0_Pfi,"a",@progbits
	.sectionflags	@""
	.align	4
.nv.constant0._Z16mlp_ground_truthPKfS0_S0_Pfi:
	.zero		932


//--------------------- .nv.constant0._Z11init_randomPfim --------------------------
	.section	.nv.constant0._Z11init_randomPfim,"a",@progbits
	.sectionflags	@""
	.align	4
.nv.constant0._Z11init_randomPfim:
	.zero		920


//--------------------- SYMBOLS --------------------------

	.type		.nv.reservedSmem.offset0,@object
	.size		.nv.reservedSmem.offset0,0x4
